// auto-generated by cutlass_sweep.gemm — config: {"arch": "sm_90", "cluster_m": 1, "cluster_n": 1, "dtype": "bf16", "stages": 3, "tile_k": 64, "tile_m": 256, "tile_n": 64}
#include "cutlass/cutlass.h"
#include "cutlass/gemm/collective/collective_builder.hpp"
#include "cutlass/gemm/device/gemm_universal_adapter.h"
#include "cutlass/gemm/kernel/gemm_universal.hpp"
#include "cutlass/epilogue/collective/collective_builder.hpp"

using ElemA = cutlass::bfloat16_t;
using ElemB = cutlass::bfloat16_t;
using ElemCD = cutlass::bfloat16_t;
using Acc  = float;
using TileShape    = cute::Shape<cute::_256, cute::_64, cute::_64>;
using ClusterShape = cute::Shape<cute::_1, cute::_1, cute::_1>;

using CollectiveEpilogue = typename cutlass::epilogue::collective::CollectiveBuilder<
    cutlass::arch::Sm90, cutlass::arch::OpClassTensorOp,
    TileShape, ClusterShape,
    cutlass::epilogue::collective::EpilogueTileAuto,
    Acc, Acc,
    ElemCD, cutlass::layout::RowMajor, 128 / cutlass::sizeof_bits<ElemCD>::value,
    ElemCD, cutlass::layout::RowMajor, 128 / cutlass::sizeof_bits<ElemCD>::value,
    cutlass::epilogue::collective::EpilogueScheduleAuto
  >::CollectiveOp;

using CollectiveMainloop = typename cutlass::gemm::collective::CollectiveBuilder<
    cutlass::arch::Sm90, cutlass::arch::OpClassTensorOp,
    ElemA, cutlass::layout::RowMajor, 128 / cutlass::sizeof_bits<ElemA>::value,
    ElemB, cutlass::layout::ColumnMajor, 128 / cutlass::sizeof_bits<ElemB>::value,
    Acc,
    TileShape, ClusterShape,
    cutlass::gemm::collective::StageCount<3>,
    cutlass::gemm::collective::KernelScheduleAuto
  >::CollectiveOp;

using GemmKernel = cutlass::gemm::kernel::GemmUniversal<
    cute::Shape<int,int,int,int>,
    CollectiveMainloop,
    CollectiveEpilogue
>;
using Gemm = cutlass::gemm::device::GemmUniversalAdapter<GemmKernel>;

// Force the device kernel symbol into the cubin without needing a host main.
auto* _anchor = &cutlass::device_kernel<GemmKernel>;


// ===== COMPILED SASS (sm_90a) =====

	.target	sm_90a

	.elftype	@"ET_EXEC"


//--------------------- .note.nv.tkinfo           --------------------------
	.section	.note.nv.tkinfo,"",@"SHT_NOTE"
	.sectionflags	@"SHF_NOTE_NV_TKINFO"
	.tkinfo
        /*0018*/ 	.word	0x00000002
        /*0030*/ 	.string	""
        /*0030*/ 	.string	"ptxas"
        /*0030*/ 	.string	"Cuda compilation tools, release 13.0, V13.0.88"
        /*0030*/ 	.string	"Build cuda_13.0.r13.0/compiler.36424714_0"
        /*0030*/ 	.string	"-arch sm_90a -m 64 "



//--------------------- .note.nv.cuinfo           --------------------------
	.section	.note.nv.cuinfo,"",@"SHT_NOTE"
	.sectionflags	@"SHF_NOTE_NV_CUINFO"
        /*0018*/ 	.short	0x0002
        /*001a*/ 	.short	0x005a
        /*001c*/ 	.short	0x0082
	.zero		2


//--------------------- .nv.info                  --------------------------
	.section	.nv.info,"",@"SHT_CUDA_INFO"
	.align	4


	//----- nvinfo : EIATTR_REGCOUNT
	.align		4
        /*0000*/ 	.byte	0x04, 0x2f
        /*0002*/ 	.short	(.L_15 - .L_14)
	.align		4
.L_14:
        /*0004*/ 	.word	index@(_ZN7cutlass13device_kernelINS_4gemm6kernel13GemmUniversalIN4cute5tupleIJiiiiEEENS1_10collective13CollectiveMmaINS1_34MainloopSm90TmaGmmaWarpSpecializedILi3ENS5_IJNS4_1CILi1EEESB_SB_EEENS1_35KernelTmaWarpSpecializedCooperativeEEENS5_IJNSA_ILi256EEENSA_ILi64EEESG_EEENS_10bfloat16_tENS5_IJlSB_lEEESI_SJ_NS4_8TiledMMAINS4_8MMA_AtomIJNS4_4SM904GMMA27MMA_64x64x16_F32BF16BF16_SSILNSN_5MajorE0ELSP_0ELNSN_7ScaleInE1ELSQ_1EEEEEENS4_6LayoutINS5_IJNSA_ILi2EEESB_SB_EEENS5_IJSB_NSA_ILi0EEESW_EEEEENS5_IJNS4_10UnderscoreESZ_SZ_EEEEENS4_13SM90_TMA_LOADENS4_14ComposedLayoutINS4_7SwizzleILi3ELi4ELi3EEENS4_18smem_ptr_flag_bitsILi16EEENST_INS5_IJNSA_ILi8EEESG_EEENS5_IJSG_SB_EEEEEEEvNS4_8identityES12_S1C_vS1D_EENS_8epilogue10collective6detail29Sm90TmaWarpSpecializedAdapterINS1G_15DefaultEpilogueISI_SJ_SJ_NS1F_6thread17LinearCombinationISI_Li1EffLNS1K_9ScaleType4KindE0ELNS_15FloatRoundStyleE2ESI_EENS1_15EpilogueDefaultEEEEEvvEEEEvNT_6ParamsE)
        /*0008*/ 	.word	0x000000a8


	//----- nvinfo : EIATTR_FRAME_SIZE
	.align		4
.L_15:
        /*000c*/ 	.byte	0x04, 0x11
        /*000e*/ 	.short	(.L_17 - .L_16)
	.align		4
.L_16:
        /*0010*/ 	.word	index@(_ZN7cutlass13device_kernelINS_4gemm6kernel13GemmUniversalIN4cute5tupleIJiiiiEEENS1_10collective13CollectiveMmaINS1_34MainloopSm90TmaGmmaWarpSpecializedILi3ENS5_IJNS4_1CILi1EEESB_SB_EEENS1_35KernelTmaWarpSpecializedCooperativeEEENS5_IJNSA_ILi256EEENSA_ILi64EEESG_EEENS_10bfloat16_tENS5_IJlSB_lEEESI_SJ_NS4_8TiledMMAINS4_8MMA_AtomIJNS4_4SM904GMMA27MMA_64x64x16_F32BF16BF16_SSILNSN_5MajorE0ELSP_0ELNSN_7ScaleInE1ELSQ_1EEEEEENS4_6LayoutINS5_IJNSA_ILi2EEESB_SB_EEENS5_IJSB_NSA_ILi0EEESW_EEEEENS5_IJNS4_10UnderscoreESZ_SZ_EEEEENS4_13SM90_TMA_LOADENS4_14ComposedLayoutINS4_7SwizzleILi3ELi4ELi3EEENS4_18smem_ptr_flag_bitsILi16EEENST_INS5_IJNSA_ILi8EEESG_EEENS5_IJSG_SB_EEEEEEEvNS4_8identityES12_S1C_vS1D_EENS_8epilogue10collective6detail29Sm90TmaWarpSpecializedAdapterINS1G_15DefaultEpilogueISI_SJ_SJ_NS1F_6thread17LinearCombinationISI_Li1EffLNS1K_9ScaleType4KindE0ELNS_15FloatRoundStyleE2ESI_EENS1_15EpilogueDefaultEEEEEvvEEEEvNT_6ParamsE)
        /*0014*/ 	.word	0x00000000


	//----- nvinfo : EIATTR_MIN_STACK_SIZE
	.align		4
.L_17:
        /*0018*/ 	.byte	0x04, 0x12
        /*001a*/ 	.short	(.L_19 - .L_18)
	.align		4
.L_18:
        /*001c*/ 	.word	index@(_ZN7cutlass13device_kernelINS_4gemm6kernel13GemmUniversalIN4cute5tupleIJiiiiEEENS1_10collective13CollectiveMmaINS1_34MainloopSm90TmaGmmaWarpSpecializedILi3ENS5_IJNS4_1CILi1EEESB_SB_EEENS1_35KernelTmaWarpSpecializedCooperativeEEENS5_IJNSA_ILi256EEENSA_ILi64EEESG_EEENS_10bfloat16_tENS5_IJlSB_lEEESI_SJ_NS4_8TiledMMAINS4_8MMA_AtomIJNS4_4SM904GMMA27MMA_64x64x16_F32BF16BF16_SSILNSN_5MajorE0ELSP_0ELNSN_7ScaleInE1ELSQ_1EEEEEENS4_6LayoutINS5_IJNSA_ILi2EEESB_SB_EEENS5_IJSB_NSA_ILi0EEESW_EEEEENS5_IJNS4_10UnderscoreESZ_SZ_EEEEENS4_13SM90_TMA_LOADENS4_14ComposedLayoutINS4_7SwizzleILi3ELi4ELi3EEENS4_18smem_ptr_flag_bitsILi16EEENST_INS5_IJNSA_ILi8EEESG_EEENS5_IJSG_SB_EEEEEEEvNS4_8identityES12_S1C_vS1D_EENS_8epilogue10collective6detail29Sm90TmaWarpSpecializedAdapterINS1G_15DefaultEpilogueISI_SJ_SJ_NS1F_6thread17LinearCombinationISI_Li1EffLNS1K_9ScaleType4KindE0ELNS_15FloatRoundStyleE2ESI_EENS1_15EpilogueDefaultEEEEEvvEEEEvNT_6ParamsE)
        /*0020*/ 	.word	0x00000000
.L_19:


//--------------------- .nv.compat                --------------------------
	.section	.nv.compat,"",@"SHT_CUDA_COMPAT_INFO"
	.align	4
        /*0000*/ 	.byte	0x02, 0x09, 0x01, 0x00, 0x02, 0x02, 0x04, 0x00, 0x02, 0x05, 0x05, 0x00, 0x03, 0x07, 0x01, 0x01
        /*0010*/ 	.byte	0x02, 0x03, 0x01, 0x00, 0x02, 0x06, 0x01, 0x00, 0x04, 0x0b, 0x08, 0x00, 0x00, 0x00, 0x00, 0x00
        /*0020*/ 	.byte	0x00, 0x00, 0x00, 0x00


//--------------------- .nv.info._ZN7cutlass13device_kernelINS_4gemm6kernel13GemmUniversalIN4cute5tupleIJiiiiEEENS1_10collective13CollectiveMmaINS1_34MainloopSm90TmaGmmaWarpSpecializedILi3ENS5_IJNS4_1CILi1EEESB_SB_EEENS1_35KernelTmaWarpSpecializedCooperativeEEENS5_IJNSA_ILi256EEENSA_ILi64EEESG_EEENS_10bfloat16_tENS5_IJlSB_lEEESI_SJ_NS4_8TiledMMAINS4_8MMA_AtomIJNS4_4SM904GMMA27MMA_64x64x16_F32BF16BF16_SSILNSN_5MajorE0ELSP_0ELNSN_7ScaleInE1ELSQ_1EEEEEENS4_6LayoutINS5_IJNSA_ILi2EEESB_SB_EEENS5_IJSB_NSA_ILi0EEESW_EEEEENS5_IJNS4_10UnderscoreESZ_SZ_EEEEENS4_13SM90_TMA_LOADENS4_14ComposedLayoutINS4_7SwizzleILi3ELi4ELi3EEENS4_18smem_ptr_flag_bitsILi16EEENST_INS5_IJNSA_ILi8EEESG_EEENS5_IJSG_SB_EEEEEEEvNS4_8identityES12_S1C_vS1D_EENS_8epilogue10collective6detail29Sm90TmaWarpSpecializedAdapterINS1G_15DefaultEpilogueISI_SJ_SJ_NS1F_6thread17LinearCombinationISI_Li1EffLNS1K_9ScaleType4KindE0ELNS_15FloatRoundStyleE2ESI_EENS1_15EpilogueDefaultEEEEEvvEEEEvNT_6ParamsE --------------------------
	.section	.nv.info._ZN7cutlass13device_kernelINS_4gemm6kernel13GemmUniversalIN4cute5tupleIJiiiiEEENS1_10collective13CollectiveMmaINS1_34MainloopSm90TmaGmmaWarpSpecializedILi3ENS5_IJNS4_1CILi1EEESB_SB_EEENS1_35KernelTmaWarpSpecializedCooperativeEEENS5_IJNSA_ILi256EEENSA_ILi64EEESG_EEENS_10bfloat16_tENS5_IJlSB_lEEESI_SJ_NS4_8TiledMMAINS4_8MMA_AtomIJNS4_4SM904GMMA27MMA_64x64x16_F32BF16BF16_SSILNSN_5MajorE0ELSP_0ELNSN_7ScaleInE1ELSQ_1EEEEEENS4_6LayoutINS5_IJNSA_ILi2EEESB_SB_EEENS5_IJSB_NSA_ILi0EEESW_EEEEENS5_IJNS4_10UnderscoreESZ_SZ_EEEEENS4_13SM90_TMA_LOADENS4_14ComposedLayoutINS4_7SwizzleILi3ELi4ELi3EEENS4_18smem_ptr_flag_bitsILi16EEENST_INS5_IJNSA_ILi8EEESG_EEENS5_IJSG_SB_EEEEEEEvNS4_8identityES12_S1C_vS1D_EENS_8epilogue10collective6detail29Sm90TmaWarpSpecializedAdapterINS1G_15DefaultEpilogueISI_SJ_SJ_NS1F_6thread17LinearCombinationISI_Li1EffLNS1K_9ScaleType4KindE0ELNS_15FloatRoundStyleE2ESI_EENS1_15EpilogueDefaultEEEEEvvEEEEvNT_6ParamsE,"",@"SHT_CUDA_INFO"
	.sectionflags	@""
	.align	4


	//----- nvinfo : EIATTR_CUDA_API_VERSION
	.align		4
        /*0000*/ 	.byte	0x04, 0x37
        /*0002*/ 	.short	(.L_21 - .L_20)
.L_20:
        /*0004*/ 	.word	0x00000082


	//----- nvinfo : EIATTR_KPARAM_INFO
	.align		4
.L_21:
        /*0008*/ 	.byte	0x04, 0x17
        /*000a*/ 	.short	(.L_23 - .L_22)
.L_22:
        /*000c*/ 	.word	0x00000000
        /*0010*/ 	.short	0x0000
        /*0012*/ 	.short	0x0070
        /*0014*/ 	.byte	0x00, 0xf0, 0x01, 0x10


	//----- nvinfo : EIATTR_SPARSE_MMA_MASK
	.align		4
.L_23:
        /*0018*/ 	.byte	0x03, 0x50
        /*001a*/ 	.short	0x0000


	//----- nvinfo : EIATTR_MAXREG_COUNT
	.align		4
        /*001c*/ 	.byte	0x03, 0x1b
        /*001e*/ 	.short	0x00a8


	//----- nvinfo : EIATTR_NUM_BARRIERS
	.align		4
        /*0020*/ 	.byte	0x02, 0x4c
        /*0022*/ 	.byte	0x01
	.zero		1


	//----- nvinfo : EIATTR_EXTERNS
	.align		4
        /*0024*/ 	.byte	0x04, 0x0f
        /*0026*/ 	.short	(.L_25 - .L_24)


	//   ....[0]....
	.align		4
.L_24:
        /*0028*/ 	.word	index@(__assertfail)


	//----- nvinfo : EIATTR_MERCURY_ISA_VERSION
	.align		4
.L_25:
        /*002c*/ 	.byte	0x03, 0x5f
        /*002e*/ 	.short	0x0101


	//----- nvinfo : EIATTR_INT_WARP_WIDE_INSTR_OFFSETS
	.align		4
        /*0030*/ 	.byte	0x04, 0x31
        /*0032*/ 	.short	(.L_27 - .L_26)


	//   ....[0]....
.L_26:
        /*0034*/ 	.word	0x00000360


	//   ....[1]....
        /*0038*/ 	.word	0x00000370


	//   ....[2]....
        /*003c*/ 	.word	0x000004b0


	//----- nvinfo : EIATTR_COOP_GROUP_MASK_REGIDS
	.align		4
.L_27:
        /*0040*/ 	.byte	0x04, 0x29
        /*0042*/ 	.short	(.L_29 - .L_28)


	//   ....[0]....
.L_28:
        /*0044*/ 	.word	0xffffffff


	//   ....[1]....
        /*0048*/ 	.word	0xffffffff


	//   ....[2]....
        /*004c*/ 	.word	0xffffffff


	//   ....[3]....
        /*0050*/ 	.word	0xffffffff


	//   ....[4]....
        /*0054*/ 	.word	0xffffffff


	//----- nvinfo : EIATTR_COOP_GROUP_INSTR_OFFSETS
	.align		4
.L_29:
        /*0058*/ 	.byte	0x04, 0x28
        /*005a*/ 	.short	(.L_31 - .L_30)


	//   ....[0]....
.L_30:
        /*005c*/ 	.word	0x00000060


	//   ....[1]....
        /*0060*/ 	.word	0x00000070


	//   ....[2]....
        /*0064*/ 	.word	0x00000130


	//   ....[3]....
        /*0068*/ 	.word	0x000002a0


	//   ....[4]....
        /*006c*/ 	.word	0x00000f60


	//----- nvinfo : EIATTR_REG_RECONFIG
	.align		4
.L_31:
        /*0070*/ 	.byte	0x01, 0x54
	.zero		2


	//----- nvinfo : EIATTR_SYSCALL_OFFSETS
	.align		4
        /*0074*/ 	.byte	0x04, 0x46
        /*0076*/ 	.short	(.L_33 - .L_32)


	//   ....[0]....
.L_32:
        /*0078*/ 	.word	0x00001120


	//----- nvinfo : EIATTR_MBARRIER_INSTR_OFFSETS
	.align		4
.L_33:
        /*007c*/ 	.byte	0x04, 0x39
        /*007e*/ 	.short	(.L_35 - .L_34)


	//   ....[0]....
.L_34:
        /*0080*/ 	.word	0x00000230
        /*0084*/ 	.word	0x000000ff
        /*0088*/ 	.word	0x00000000
        /*008c*/ 	.short	0x0100
        /*008e*/ 	.byte	0x08
	.zero		1


	//   ....[1]....
        /*0090*/ 	.word	0x00000240
        /*0094*/ 	.word	0x000000ff
        /*0098*/ 	.word	0x00000018
        /*009c*/ 	.short	0x0100
        /*009e*/ 	.byte	0x08
	.zero		1


	//   ....[2]....
        /*00a0*/ 	.word	0x00000250
        /*00a4*/ 	.word	0x000000ff
        /*00a8*/ 	.word	0x00000008
        /*00ac*/ 	.short	0x0100
        /*00ae*/ 	.byte	0x08
	.zero		1


	//   ....[3]....
        /*00b0*/ 	.word	0x00000260
        /*00b4*/ 	.word	0x000000ff
        /*00b8*/ 	.word	0x00000020
        /*00bc*/ 	.short	0x0100
        /*00be*/ 	.byte	0x08
	.zero		1


	//   ....[4]....
        /*00c0*/ 	.word	0x00000270
        /*00c4*/ 	.word	0x000000ff
        /*00c8*/ 	.word	0x00000010
        /*00cc*/ 	.short	0x0100
        /*00ce*/ 	.byte	0x08
	.zero		1


	//   ....[5]....
        /*00d0*/ 	.word	0x00000280
        /*00d4*/ 	.word	0x000000ff
        /*00d8*/ 	.word	0x00000028
        /*00dc*/ 	.short	0x0100
        /*00de*/ 	.byte	0x08
	.zero		1


	//   ....[6]....
        /*00e0*/ 	.word	0x00000520
        /*00e4*/ 	.word	0x000000ff
        /*00e8*/ 	.word	0x00000040
        /*00ec*/ 	.short	0x0100
        /*00ee*/ 	.byte	0x06
	.zero		1


	//   ....[7]....
        /*00f0*/ 	.word	0x00000580
        /*00f4*/ 	.word	0x000000ff
        /*00f8*/ 	.word	0x00000048
        /*00fc*/ 	.short	0x0100
        /*00fe*/ 	.byte	0x06
	.zero		1


	//   ....[8]....
        /*0100*/ 	.word	0x000011a0
        /*0104*/ 	.word	0x00000003
        /*0108*/ 	.word	0x00000000
        /*010c*/ 	.short	0x010a
        /*010e*/ 	.byte	0x3f
	.zero		1


	//   ....[9]....
        /*0110*/ 	.word	0x000011e0
        /*0114*/ 	.word	0x00000003
        /*0118*/ 	.word	0x00000000
        /*011c*/ 	.short	0x010a
        /*011e*/ 	.byte	0x3f
	.zero		1


	//   ....[10]....
        /*0120*/ 	.word	0x00001700
        /*0124*/ 	.word	0x000000ff
        /*0128*/ 	.word	0x00000000
        /*012c*/ 	.short	0x010a
        /*012e*/ 	.byte	0x08
	.zero		1


	//   ....[11]....
        /*0130*/ 	.word	0x00001740
        /*0134*/ 	.word	0x000000ff
        /*0138*/ 	.word	0x00000000
        /*013c*/ 	.short	0x010a
        /*013e*/ 	.byte	0x08
	.zero		1


	//   ....[12]....
        /*0140*/ 	.word	0x00001b20
        /*0144*/ 	.word	0x000000ff
        /*0148*/ 	.word	0x00000000
        /*014c*/ 	.short	0x0101
        /*014e*/ 	.byte	0x08
	.zero		1


	//   ....[13]....
        /*0150*/ 	.word	0x00001d20
        /*0154*/ 	.word	0x000000ff
        /*0158*/ 	.word	0x00000000
        /*015c*/ 	.short	0x0101
        /*015e*/ 	.byte	0x06
	.zero		1


	//   ....[14]....
        /*0160*/ 	.word	0x00007e10
        /*0164*/ 	.word	0x0000000e
        /*0168*/ 	.word	0x00000018
        /*016c*/ 	.short	0x010a
        /*016e*/ 	.byte	0x3f
	.zero		1


	//   ....[15]....
        /*0170*/ 	.word	0x00008190
        /*0174*/ 	.word	0x00000006
        /*0178*/ 	.word	0x00000048
        /*017c*/ 	.short	0x0101
        /*017e*/ 	.byte	0x3f
	.zero		1


	//   ....[16]....
        /*0180*/ 	.word	0x000088c0
        /*0184*/ 	.word	0x00000007
        /*0188*/ 	.word	0x00000000
        /*018c*/ 	.short	0x010a
        /*018e*/ 	.byte	0x3f
	.zero		1


	//   ....[17]....
        /*0190*/ 	.word	0x00008940
        /*0194*/ 	.word	0x00000009
        /*0198*/ 	.word	0x00000000
        /*019c*/ 	.short	0x010a
        /*019e*/ 	.byte	0x3f
	.zero		1


	//   ....[18]....
        /*01a0*/ 	.word	0x000089d0
        /*01a4*/ 	.word	0x00000003
        /*01a8*/ 	.word	0x00000000
        /*01ac*/ 	.short	0x010a
        /*01ae*/ 	.byte	0x3f
	.zero		1


	//   ....[19]....
        /*01b0*/ 	.word	0x00008a30
        /*01b4*/ 	.word	0x00000003
        /*01b8*/ 	.word	0x00000000
        /*01bc*/ 	.short	0x010a
        /*01be*/ 	.byte	0x3f
	.zero		1


	//   ....[20]....
        /*01c0*/ 	.word	0x00008a90
        /*01c4*/ 	.word	0x00000004
        /*01c8*/ 	.word	0x00000000
        /*01cc*/ 	.short	0x010a
        /*01ce*/ 	.byte	0x3f
	.zero		1


	//   ....[21]....
        /*01d0*/ 	.word	0x00008b60
        /*01d4*/ 	.word	0x0000000e
        /*01d8*/ 	.word	0x00000018
        /*01dc*/ 	.short	0x010a
        /*01de*/ 	.byte	0x3f
	.zero		1


	//   ....[22]....
        /*01e0*/ 	.word	0x00008c30
        /*01e4*/ 	.word	0x00000007
        /*01e8*/ 	.word	0x00000000
        /*01ec*/ 	.short	0x010a
        /*01ee*/ 	.byte	0x3f
	.zero		1


	//   ....[23]....
        /*01f0*/ 	.word	0x00008c80
        /*01f4*/ 	.word	0x00000009
        /*01f8*/ 	.word	0x00000000
        /*01fc*/ 	.short	0x010a
        /*01fe*/ 	.byte	0x3f
	.zero		1


	//----- nvinfo : EIATTR_NUM_MBARRIERS
	.align		4
.L_35:
        /*0200*/ 	.byte	0x03, 0x38
        /*0202*/ 	.short	0x0008


	//----- nvinfo : EIATTR_EXIT_INSTR_OFFSETS
	.align		4
        /*0204*/ 	.byte	0x04, 0x1c
        /*0206*/ 	.short	(.L_37 - .L_36)


	//   ....[0]....
.L_36:
        /*0208*/ 	.word	0x000005d0


	//   ....[1]....
        /*020c*/ 	.word	0x00000e90


	//   ....[2]....
        /*0210*/ 	.word	0x00007480


	//   ....[3]....
        /*0214*/ 	.word	0x00007ab0


	//   ....[4]....
        /*0218*/ 	.word	0x00008a20


	//----- nvinfo : EIATTR_MAX_THREADS
	.align		4
.L_37:
        /*021c*/ 	.byte	0x04, 0x05
        /*021e*/ 	.short	(.L_39 - .L_38)
.L_38:
        /*0220*/ 	.word	0x00000180
        /*0224*/ 	.word	0x00000001
        /*0228*/ 	.word	0x00000001


	//----- nvinfo : EIATTR_CRS_STACK_SIZE
	.align		4
.L_39:
        /*022c*/ 	.byte	0x04, 0x1e
        /*022e*/ 	.short	(.L_41 - .L_40)
.L_40:
        /*0230*/ 	.word	0x00000000


	//----- nvinfo : EIATTR_CBANK_PARAM_SIZE
	.align		4
.L_41:
        /*0234*/ 	.byte	0x03, 0x19
        /*0236*/ 	.short	0x0470


	//----- nvinfo : EIATTR_PARAM_CBANK
	.align		4
        /*0238*/ 	.byte	0x04, 0x0a
        /*023a*/ 	.short	(.L_43 - .L_42)
	.align		4
.L_42:
        /*023c*/ 	.word	index@(.nv.constant0._ZN7cutlass13device_kernelINS_4gemm6kernel13GemmUniversalIN4cute5tupleIJiiiiEEENS1_10collective13CollectiveMmaINS1_34MainloopSm90TmaGmmaWarpSpecializedILi3ENS5_IJNS4_1CILi1EEESB_SB_EEENS1_35KernelTmaWarpSpecializedCooperativeEEENS5_IJNSA_ILi256EEENSA_ILi64EEESG_EEENS_10bfloat16_tENS5_IJlSB_lEEESI_SJ_NS4_8TiledMMAINS4_8MMA_AtomIJNS4_4SM904GMMA27MMA_64x64x16_F32BF16BF16_SSILNSN_5MajorE0ELSP_0ELNSN_7ScaleInE1ELSQ_1EEEEEENS4_6LayoutINS5_IJNSA_ILi2EEESB_SB_EEENS5_IJSB_NSA_ILi0EEESW_EEEEENS5_IJNS4_10UnderscoreESZ_SZ_EEEEENS4_13SM90_TMA_LOADENS4_14ComposedLayoutINS4_7SwizzleILi3ELi4ELi3EEENS4_18smem_ptr_flag_bitsILi16EEENST_INS5_IJNSA_ILi8EEESG_EEENS5_IJSG_SB_EEEEEEEvNS4_8identityES12_S1C_vS1D_EENS_8epilogue10collective6detail29Sm90TmaWarpSpecializedAdapterINS1G_15DefaultEpilogueISI_SJ_SJ_NS1F_6thread17LinearCombinationISI_Li1EffLNS1K_9ScaleType4KindE0ELNS_15FloatRoundStyleE2ESI_EENS1_15EpilogueDefaultEEEEEvvEEEEvNT_6ParamsE)
        /*0240*/ 	.short	0x0210
        /*0242*/ 	.short	0x0470


	//----- nvinfo : EIATTR_SW_WAR
	.align		4
.L_43:
        /*0244*/ 	.byte	0x04, 0x36
        /*0246*/ 	.short	(.L_45 - .L_44)
.L_44:
        /*0248*/ 	.word	0x00000008
.L_45:


//--------------------- .nv.callgraph             --------------------------
	.section	.nv.callgraph,"",@"SHT_CUDA_CALLGRAPH"
	.align	4
	.sectionentsize	8
	.align		4
        /*0000*/ 	.word	0x00000000
	.align		4
        /*0004*/ 	.word	0xffffffff
	.align		4
        /*0008*/ 	.word	index@(_ZN7cutlass13device_kernelINS_4gemm6kernel13GemmUniversalIN4cute5tupleIJiiiiEEENS1_10collective13CollectiveMmaINS1_34MainloopSm90TmaGmmaWarpSpecializedILi3ENS5_IJNS4_1CILi1EEESB_SB_EEENS1_35KernelTmaWarpSpecializedCooperativeEEENS5_IJNSA_ILi256EEENSA_ILi64EEESG_EEENS_10bfloat16_tENS5_IJlSB_lEEESI_SJ_NS4_8TiledMMAINS4_8MMA_AtomIJNS4_4SM904GMMA27MMA_64x64x16_F32BF16BF16_SSILNSN_5MajorE0ELSP_0ELNSN_7ScaleInE1ELSQ_1EEEEEENS4_6LayoutINS5_IJNSA_ILi2EEESB_SB_EEENS5_IJSB_NSA_ILi0EEESW_EEEEENS5_IJNS4_10UnderscoreESZ_SZ_EEEEENS4_13SM90_TMA_LOADENS4_14ComposedLayoutINS4_7SwizzleILi3ELi4ELi3EEENS4_18smem_ptr_flag_bitsILi16EEENST_INS5_IJNSA_ILi8EEESG_EEENS5_IJSG_SB_EEEEEEEvNS4_8identityES12_S1C_vS1D_EENS_8epilogue10collective6detail29Sm90TmaWarpSpecializedAdapterINS1G_15DefaultEpilogueISI_SJ_SJ_NS1F_6thread17LinearCombinationISI_Li1EffLNS1K_9ScaleType4KindE0ELNS_15FloatRoundStyleE2ESI_EENS1_15EpilogueDefaultEEEEEvvEEEEvNT_6ParamsE)
	.align		4
        /*000c*/ 	.word	index@(__assertfail)
	.align		4
        /*0010*/ 	.word	0x00000000
	.align		4
        /*0014*/ 	.word	0xfffffffe
	.align		4
        /*0018*/ 	.word	0x00000000
	.align		4
        /*001c*/ 	.word	0xfffffffd
	.align		4
        /*0020*/ 	.word	0x00000000
	.align		4
        /*0024*/ 	.word	0xfffffffc


//--------------------- .nv.constant4             --------------------------
	.section	.nv.constant4,"a",@progbits
	.align	8
	.align		8
.nv.constant4:
        /*0000*/ 	.dword	__assertfail
	.align		8
        /*0008*/ 	.dword	__unnamed_1
	.align		8
        /*0010*/ 	.dword	_ZN39_INTERNAL_222b82a8_4_k_cu_25f485ee_28844cuda3std3__45__cpo5beginE
	.align		8
        /*0018*/ 	.dword	_ZN39_INTERNAL_222b82a8_4_k_cu_25f485ee_28844cuda3std3__45__cpo3endE
	.align		8
        /*0020*/ 	.dword	_ZN39_INTERNAL_222b82a8_4_k_cu_25f485ee_28844cuda3std3__45__cpo6cbeginE
	.align		8
        /*0028*/ 	.dword	_ZN39_INTERNAL_222b82a8_4_k_cu_25f485ee_28844cuda3std3__45__cpo4cendE
	.align		8
        /*0030*/ 	.dword	_ZN39_INTERNAL_222b82a8_4_k_cu_25f485ee_28844cuda3std3__441_GLOBAL__N__222b82a8_4_k_cu_25f485ee_28846ignoreE
	.align		8
        /*0038*/ 	.dword	_ZN39_INTERNAL_222b82a8_4_k_cu_25f485ee_28844cuda3std3__419piecewise_constructE
	.align		8
        /*0040*/ 	.dword	_ZN39_INTERNAL_222b82a8_4_k_cu_25f485ee_28844cuda3std3__48in_placeE
	.align		8
        /*0048*/ 	.dword	_ZN39_INTERNAL_222b82a8_4_k_cu_25f485ee_28844cuda3std6ranges3__45__cpo4swapE
	.align		8
        /*0050*/ 	.dword	_ZN39_INTERNAL_222b82a8_4_k_cu_25f485ee_28844cuda3std6ranges3__45__cpo9iter_moveE
	.align		8
        /*0058*/ 	.dword	_ZN39_INTERNAL_222b82a8_4_k_cu_25f485ee_28844cute7productE
	.align		8
        /*0060*/ 	.dword	_ZN39_INTERNAL_222b82a8_4_k_cu_25f485ee_28844cute1_E
	.align		8
        /*0068*/ 	.dword	$str$22
	.align		8
        /*0070*/ 	.dword	$str$23


//--------------------- .text._ZN7cutlass13device_kernelINS_4gemm6kernel13GemmUniversalIN4cute5tupleIJiiiiEEENS1_10collective13CollectiveMmaINS1_34MainloopSm90TmaGmmaWarpSpecializedILi3ENS5_IJNS4_1CILi1EEESB_SB_EEENS1_35KernelTmaWarpSpecializedCooperativeEEENS5_IJNSA_ILi256EEENSA_ILi64EEESG_EEENS_10bfloat16_tENS5_IJlSB_lEEESI_SJ_NS4_8TiledMMAINS4_8MMA_AtomIJNS4_4SM904GMMA27MMA_64x64x16_F32BF16BF16_SSILNSN_5MajorE0ELSP_0ELNSN_7ScaleInE1ELSQ_1EEEEEENS4_6LayoutINS5_IJNSA_ILi2EEESB_SB_EEENS5_IJSB_NSA_ILi0EEESW_EEEEENS5_IJNS4_10UnderscoreESZ_SZ_EEEEENS4_13SM90_TMA_LOADENS4_14ComposedLayoutINS4_7SwizzleILi3ELi4ELi3EEENS4_18smem_ptr_flag_bitsILi16EEENST_INS5_IJNSA_ILi8EEESG_EEENS5_IJSG_SB_EEEEEEEvNS4_8identityES12_S1C_vS1D_EENS_8epilogue10collective6detail29Sm90TmaWarpSpecializedAdapterINS1G_15DefaultEpilogueISI_SJ_SJ_NS1F_6thread17LinearCombinationISI_Li1EffLNS1K_9ScaleType4KindE0ELNS_15FloatRoundStyleE2ESI_EENS1_15EpilogueDefaultEEEEEvvEEEEvNT_6ParamsE --------------------------
	.section	.text._ZN7cutlass13device_kernelINS_4gemm6kernel13GemmUniversalIN4cute5tupleIJiiiiEEENS1_10collective13CollectiveMmaINS1_34MainloopSm90TmaGmmaWarpSpecializedILi3ENS5_IJNS4_1CILi1EEESB_SB_EEENS1_35KernelTmaWarpSpecializedCooperativeEEENS5_IJNSA_ILi256EEENSA_ILi64EEESG_EEENS_10bfloat16_tENS5_IJlSB_lEEESI_SJ_NS4_8TiledMMAINS4_8MMA_AtomIJNS4_4SM904GMMA27MMA_64x64x16_F32BF16BF16_SSILNSN_5MajorE0ELSP_0ELNSN_7ScaleInE1ELSQ_1EEEEEENS4_6LayoutINS5_IJNSA_ILi2EEESB_SB_EEENS5_IJSB_NSA_ILi0EEESW_EEEEENS5_IJNS4_10UnderscoreESZ_SZ_EEEEENS4_13SM90_TMA_LOADENS4_14ComposedLayoutINS4_7SwizzleILi3ELi4ELi3EEENS4_18smem_ptr_flag_bitsILi16EEENST_INS5_IJNSA_ILi8EEESG_EEENS5_IJSG_SB_EEEEEEEvNS4_8identityES12_S1C_vS1D_EENS_8epilogue10collective6detail29Sm90TmaWarpSpecializedAdapterINS1G_15DefaultEpilogueISI_SJ_SJ_NS1F_6thread17LinearCombinationISI_Li1EffLNS1K_9ScaleType4KindE0ELNS_15FloatRoundStyleE2ESI_EENS1_15EpilogueDefaultEEEEEvvEEEEvNT_6ParamsE,"ax",@progbits
	.align	128
.text._ZN7cutlass13device_kernelINS_4gemm6kernel13GemmUniversalIN4cute5tupleIJiiiiEEENS1_10collective13CollectiveMmaINS1_34MainloopSm90TmaGmmaWarpSpecializedILi3ENS5_IJNS4_1CILi1EEESB_SB_EEENS1_35KernelTmaWarpSpecializedCooperativeEEENS5_IJNSA_ILi256EEENSA_ILi64EEESG_EEENS_10bfloat16_tENS5_IJlSB_lEEESI_SJ_NS4_8TiledMMAINS4_8MMA_AtomIJNS4_4SM904GMMA27MMA_64x64x16_F32BF16BF16_SSILNSN_5MajorE0ELSP_0ELNSN_7ScaleInE1ELSQ_1EEEEEENS4_6LayoutINS5_IJNSA_ILi2EEESB_SB_EEENS5_IJSB_NSA_ILi0EEESW_EEEEENS5_IJNS4_10UnderscoreESZ_SZ_EEEEENS4_13SM90_TMA_LOADENS4_14ComposedLayoutINS4_7SwizzleILi3ELi4ELi3EEENS4_18smem_ptr_flag_bitsILi16EEENST_INS5_IJNSA_ILi8EEESG_EEENS5_IJSG_SB_EEEEEEEvNS4_8identityES12_S1C_vS1D_EENS_8epilogue10collective6detail29Sm90TmaWarpSpecializedAdapterINS1G_15DefaultEpilogueISI_SJ_SJ_NS1F_6thread17LinearCombinationISI_Li1EffLNS1K_9ScaleType4KindE0ELNS_15FloatRoundStyleE2ESI_EENS1_15EpilogueDefaultEEEEEvvEEEEvNT_6ParamsE:
        .type           _ZN7cutlass13device_kernelINS_4gemm6kernel13GemmUniversalIN4cute5tupleIJiiiiEEENS1_10collective13CollectiveMmaINS1_34MainloopSm90TmaGmmaWarpSpecializedILi3ENS5_IJNS4_1CILi1EEESB_SB_EEENS1_35KernelTmaWarpSpecializedCooperativeEEENS5_IJNSA_ILi256EEENSA_ILi64EEESG_EEENS_10bfloat16_tENS5_IJlSB_lEEESI_SJ_NS4_8TiledMMAINS4_8MMA_AtomIJNS4_4SM904GMMA27MMA_64x64x16_F32BF16BF16_SSILNSN_5MajorE0ELSP_0ELNSN_7ScaleInE1ELSQ_1EEEEEENS4_6LayoutINS5_IJNSA_ILi2EEESB_SB_EEENS5_IJSB_NSA_ILi0EEESW_EEEEENS5_IJNS4_10UnderscoreESZ_SZ_EEEEENS4_13SM90_TMA_LOADENS4_14ComposedLayoutINS4_7SwizzleILi3ELi4ELi3EEENS4_18smem_ptr_flag_bitsILi16EEENST_INS5_IJNSA_ILi8EEESG_EEENS5_IJSG_SB_EEEEEEEvNS4_8identityES12_S1C_vS1D_EENS_8epilogue10collective6detail29Sm90TmaWarpSpecializedAdapterINS1G_15DefaultEpilogueISI_SJ_SJ_NS1F_6thread17LinearCombinationISI_Li1EffLNS1K_9ScaleType4KindE0ELNS_15FloatRoundStyleE2ESI_EENS1_15EpilogueDefaultEEEEEvvEEEEvNT_6ParamsE,@function
        .size           _ZN7cutlass13device_kernelINS_4gemm6kernel13GemmUniversalIN4cute5tupleIJiiiiEEENS1_10collective13CollectiveMmaINS1_34MainloopSm90TmaGmmaWarpSpecializedILi3ENS5_IJNS4_1CILi1EEESB_SB_EEENS1_35KernelTmaWarpSpecializedCooperativeEEENS5_IJNSA_ILi256EEENSA_ILi64EEESG_EEENS_10bfloat16_tENS5_IJlSB_lEEESI_SJ_NS4_8TiledMMAINS4_8MMA_AtomIJNS4_4SM904GMMA27MMA_64x64x16_F32BF16BF16_SSILNSN_5MajorE0ELSP_0ELNSN_7ScaleInE1ELSQ_1EEEEEENS4_6LayoutINS5_IJNSA_ILi2EEESB_SB_EEENS5_IJSB_NSA_ILi0EEESW_EEEEENS5_IJNS4_10UnderscoreESZ_SZ_EEEEENS4_13SM90_TMA_LOADENS4_14ComposedLayoutINS4_7SwizzleILi3ELi4ELi3EEENS4_18smem_ptr_flag_bitsILi16EEENST_INS5_IJNSA_ILi8EEESG_EEENS5_IJSG_SB_EEEEEEEvNS4_8identityES12_S1C_vS1D_EENS_8epilogue10collective6detail29Sm90TmaWarpSpecializedAdapterINS1G_15DefaultEpilogueISI_SJ_SJ_NS1F_6thread17LinearCombinationISI_Li1EffLNS1K_9ScaleType4KindE0ELNS_15FloatRoundStyleE2ESI_EENS1_15EpilogueDefaultEEEEEvvEEEEvNT_6ParamsE,(.L_x_190 - _ZN7cutlass13device_kernelINS_4gemm6kernel13GemmUniversalIN4cute5tupleIJiiiiEEENS1_10collective13CollectiveMmaINS1_34MainloopSm90TmaGmmaWarpSpecializedILi3ENS5_IJNS4_1CILi1EEESB_SB_EEENS1_35KernelTmaWarpSpecializedCooperativeEEENS5_IJNSA_ILi256EEENSA_ILi64EEESG_EEENS_10bfloat16_tENS5_IJlSB_lEEESI_SJ_NS4_8TiledMMAINS4_8MMA_AtomIJNS4_4SM904GMMA27MMA_64x64x16_F32BF16BF16_SSILNSN_5MajorE0ELSP_0ELNSN_7ScaleInE1ELSQ_1EEEEEENS4_6LayoutINS5_IJNSA_ILi2EEESB_SB_EEENS5_IJSB_NSA_ILi0EEESW_EEEEENS5_IJNS4_10UnderscoreESZ_SZ_EEEEENS4_13SM90_TMA_LOADENS4_14ComposedLayoutINS4_7SwizzleILi3ELi4ELi3EEENS4_18smem_ptr_flag_bitsILi16EEENST_INS5_IJNSA_ILi8EEESG_EEENS5_IJSG_SB_EEEEEEEvNS4_8identityES12_S1C_vS1D_EENS_8epilogue10collective6detail29Sm90TmaWarpSpecializedAdapterINS1G_15DefaultEpilogueISI_SJ_SJ_NS1F_6thread17LinearCombinationISI_Li1EffLNS1K_9ScaleType4KindE0ELNS_15FloatRoundStyleE2ESI_EENS1_15EpilogueDefaultEEEEEvvEEEEvNT_6ParamsE)
        .other          _ZN7cutlass13device_kernelINS_4gemm6kernel13GemmUniversalIN4cute5tupleIJiiiiEEENS1_10collective13CollectiveMmaINS1_34MainloopSm90TmaGmmaWarpSpecializedILi3ENS5_IJNS4_1CILi1EEESB_SB_EEENS1_35KernelTmaWarpSpecializedCooperativeEEENS5_IJNSA_ILi256EEENSA_ILi64EEESG_EEENS_10bfloat16_tENS5_IJlSB_lEEESI_SJ_NS4_8TiledMMAINS4_8MMA_AtomIJNS4_4SM904GMMA27MMA_64x64x16_F32BF16BF16_SSILNSN_5MajorE0ELSP_0ELNSN_7ScaleInE1ELSQ_1EEEEEENS4_6LayoutINS5_IJNSA_ILi2EEESB_SB_EEENS5_IJSB_NSA_ILi0EEESW_EEEEENS5_IJNS4_10UnderscoreESZ_SZ_EEEEENS4_13SM90_TMA_LOADENS4_14ComposedLayoutINS4_7SwizzleILi3ELi4ELi3EEENS4_18smem_ptr_flag_bitsILi16EEENST_INS5_IJNSA_ILi8EEESG_EEENS5_IJSG_SB_EEEEEEEvNS4_8identityES12_S1C_vS1D_EENS_8epilogue10collective6detail29Sm90TmaWarpSpecializedAdapterINS1G_15DefaultEpilogueISI_SJ_SJ_NS1F_6thread17LinearCombinationISI_Li1EffLNS1K_9ScaleType4KindE0ELNS_15FloatRoundStyleE2ESI_EENS1_15EpilogueDefaultEEEEEvvEEEEvNT_6ParamsE,@"STO_CUDA_ENTRY STV_DEFAULT"
_ZN7cutlass13device_kernelINS_4gemm6kernel13GemmUniversalIN4cute5tupleIJiiiiEEENS1_10collective13CollectiveMmaINS1_34MainloopSm90TmaGmmaWarpSpecializedILi3ENS5_IJNS4_1CILi1EEESB_SB_EEENS1_35KernelTmaWarpSpecializedCooperativeEEENS5_IJNSA_ILi256EEENSA_ILi64EEESG_EEENS_10bfloat16_tENS5_IJlSB_lEEESI_SJ_NS4_8TiledMMAINS4_8MMA_AtomIJNS4_4SM904GMMA27MMA_64x64x16_F32BF16BF16_SSILNSN_5MajorE0ELSP_0ELNSN_7ScaleInE1ELSQ_1EEEEEENS4_6LayoutINS5_IJNSA_ILi2EEESB_SB_EEENS5_IJSB_NSA_ILi0EEESW_EEEEENS5_IJNS4_10UnderscoreESZ_SZ_EEEEENS4_13SM90_TMA_LOADENS4_14ComposedLayoutINS4_7SwizzleILi3ELi4ELi3EEENS4_18smem_ptr_flag_bitsILi16EEENST_INS5_IJNSA_ILi8EEESG_EEENS5_IJSG_SB_EEEEEEEvNS4_8identityES12_S1C_vS1D_EENS_8epilogue10collective6detail29Sm90TmaWarpSpecializedAdapterINS1G_15DefaultEpilogueISI_SJ_SJ_NS1F_6thread17LinearCombinationISI_Li1EffLNS1K_9ScaleType4KindE0ELNS_15FloatRoundStyleE2ESI_EENS1_15EpilogueDefaultEEEEEvvEEEEvNT_6ParamsE:
[----:B------:R-:W0:Y:S01]  /*0000*/  LDC R1, c[0x0][0x28] ;  /* 0x00000a00ff017b82 */ /* 0x000e220000000800 */
[----:B------:R-:W1:Y:S01]  /*0010*/  S2R R18, SR_TID.X ;  /* 0x0000000000127919 */ /* 0x000e620000002100 */
[----:B------:R-:W-:Y:S01]  /*0020*/  ELECT P0, URZ, PT ;  /* 0x00000000003f782f */ /* 0x000fe20003800000 */
[----:B------:R-:W-:Y:S01]  /*0030*/  BSSY B0, `(.L_x_0) ;  /* 0x000000f000007945 */ /* 0x000fe20003800000 */
[--C-:B-1----:R-:W-:Y:S02]  /*0040*/  SHF.R.U32.HI R0, RZ, 0x5, R18.reuse ;  /* 0x00000005ff007819 */ /* 0x102fe40000011612 */
[----:B------:R-:W-:-:S03]  /*0050*/  SHF.R.U32.HI R22, RZ, 0x7, R18 ;  /* 0x00000007ff167819 */ /* 0x000fc60000011612 */
[----:B------:R-:W1:Y:S04]  /*0060*/  SHFL.IDX PT, R5, R0, RZ, 0x1f ;  /* 0x00001fff00057589 */ /* 0x000e6800000e0000 */
[----:B------:R2:W3:Y:S01]  /*0070*/  SHFL.IDX PT, R8, R22, RZ, 0x1f ;  /* 0x00001fff16087589 */ /* 0x0004e200000e0000 */
[----:B-1----:R-:W-:-:S13]  /*0080*/  ISETP.NE.OR P0, PT, R5, RZ, !P0 ;  /* 0x000000ff0500720c */ /* 0x002fda0004705670 */
[----:B0-23--:R-:W-:Y:S05]  /*0090*/  @P0 BRA `(.L_x_1) ;  /* 0x0000000000200947 */ /* 0x00dfea0003800000 */
[----:B------:R-:W-:Y:S02]  /*00a0*/  ULDC.64 UR4, c[0x0][0x198] ;  /* 0x0000660000047ab9 */ /* 0x000fe40000000a00 */
[----:B------:R-:W-:Y:S02]  /*00b0*/  UIADD3 UR6, UP0, UR4, 0xf0, URZ ;  /* 0x000000f004067890 */ /* 0x000fe4000ff1e03f */
[----:B------:R-:W-:Y:S02]  /*00c0*/  UIADD3 UR4, UP1, UR4, 0x1f0, URZ ;  /* 0x000001f004047890 */ /* 0x000fe4000ff3e03f */
[----:B------:R-:W-:Y:S02]  /*00d0*/  UIADD3.X UR7, URZ, UR5, URZ, UP0, !UPT ;  /* 0x000000053f077290 */ /* 0x000fe400087fe43f */
[----:B------:R-:W-:-:S07]  /*00e0*/  UIADD3.X UR5, URZ, UR5, URZ, UP1, !UPT ;  /* 0x000000053f057290 */ /* 0x000fce0008ffe43f */
[----:B------:R0:W-:Y:S02]  /*00f0*/  UTMACCTL.PF [UR6] ;  /* 0x00000000060079b9 */ /* 0x0001e40008040000 */
[----:B------:R0:W-:Y:S02]  /*0100*/  UTMACCTL.PF [UR4] ;  /* 0x00000000040079b9 */ /* 0x0001e40008040000 */
[----:B0-----:R-:W-:Y:S01]  /*0110*/  NOP ;  /* 0x0000000000007918 */ /* 0x001fe20000000000 */
.L_x_1:
[----:B------:R-:W-:Y:S05]  /*0120*/  BSYNC B0 ;  /* 0x0000000000007941 */ /* 0x000fea0003800000 */
.L_x_0:
[----:B------:R-:W0:Y:S02]  /*0130*/  SHFL.IDX PT, R2, R0, RZ, 0x1f ;  /* 0x00001fff00027589 */ /* 0x000e2400000e0000 */
[----:B0-----:R-:W-:-:S13]  /*0140*/  ISETP.NE.AND P0, PT, R2, RZ, PT ;  /* 0x000000ff0200720c */ /* 0x001fda0003f05270 */
[----:B------:R-:W-:Y:S05]  /*0150*/  @P0 BRA `(.L_x_2) ;  /* 0x0000000000500947 */ /* 0x000fea0003800000 */
[----:B------:R-:W0:Y:S01]  /*0160*/  S2UR UR8, SR_CgaCtaId ;  /* 0x00000000000879c3 */ /* 0x000e220000008800 */
[----:B------:R-:W-:Y:S01]  /*0170*/  UMOV UR4, 0x400 ;  /* 0x0000040000047882 */ /* 0x000fe20000000000 */
[----:B------:R-:W-:Y:S01]  /*0180*/  UMOV UR5, 0x1 ;  /* 0x0000000100057882 */ /* 0x000fe20000000000 */
[----:B------:R-:W-:Y:S01]  /*0190*/  UMOV UR6, 0x100 ;  /* 0x0000010000067882 */ /* 0x000fe20000000000 */
[----:B------:R-:W-:Y:S01]  /*01a0*/  ELECT P0, URZ, PT ;  /* 0x00000000003f782f */ /* 0x000fe20003800000 */
[----:B------:R-:W-:-:S04]  /*01b0*/  UIADD3 UR6, -UR6, 0x100000, URZ ;  /* 0x0010000006067890 */ /* 0x000fc8000fffe13f */
[----:B------:R-:W-:Y:S02]  /*01c0*/  USHF.L.U32 UR7, UR6, 0xb, URZ ;  /* 0x0000000b06077899 */ /* 0x000fe4000800063f */
[----:B------:R-:W-:Y:S02]  /*01d0*/  USHF.L.U32 UR6, UR6, 0x1, URZ ;  /* 0x0000000106067899 */ /* 0x000fe4000800063f */
[----:B0-----:R-:W-:Y:S02]  /*01e0*/  ULEA UR8, UR8, UR4, 0x18 ;  /* 0x0000000408087291 */ /* 0x001fe4000f8ec03f */
[----:B------:R-:W-:-:S04]  /*01f0*/  UIADD3 UR4, -UR5, 0x100000, URZ ;  /* 0x0010000005047890 */ /* 0x000fc8000fffe13f */
[----:B------:R-:W-:Y:S02]  /*0200*/  USHF.L.U32 UR5, UR4, 0xb, URZ ;  /* 0x0000000b04057899 */ /* 0x000fe4000800063f */
[----:B------:R-:W-:Y:S01]  /*0210*/  USHF.L.U32 UR4, UR4, 0x1, URZ ;  /* 0x0000000104047899 */ /* 0x000fe2000800063f */
[----:B------:R-:W0:Y:S11]  /*0220*/  FENCE.VIEW.ASYNC.S ;  /* 0x00000000000073c6 */ /* 0x000e360000000000 */
[----:B0-----:R0:W1:Y:S01]  /*0230*/  SYNCS.EXCH.64 URZ, [UR8], UR4 ;  /* 0x00000004083f75b2 */ /* 0x0010620008000100 */
[----:B------:R0:W2:Y:S01]  /*0240*/  SYNCS.EXCH.64 URZ, [UR8+0x18], UR6 ;  /* 0x00001806083f75b2 */ /* 0x0000a20008000100 */
[----:B------:R0:W3:Y:S01]  /*0250*/  SYNCS.EXCH.64 URZ, [UR8+0x8], UR4 ;  /* 0x00000804083f75b2 */ /* 0x0000e20008000100 */
[----:B------:R0:W4:Y:S01]  /*0260*/  SYNCS.EXCH.64 URZ, [UR8+0x20], UR6 ;  /* 0x00002006083f75b2 */ /* 0x0001220008000100 */
[----:B------:R0:W0:Y:S01]  /*0270*/  SYNCS.EXCH.64 URZ, [UR8+0x10], UR4 ;  /* 0x00001004083f75b2 */ /* 0x0000220008000100 */
[----:B------:R0:W0:Y:S01]  /*0280*/  SYNCS.EXCH.64 URZ, [UR8+0x28], UR6 ;  /* 0x00002806083f75b2 */ /* 0x0000220008000100 */
[----:B------:R-:W-:Y:S01]  /*0290*/  NOP ;  /* 0x0000000000007918 */ /* 0x000fe20000000000 */
.L_x_2:
[----:B------:R-:W5:Y:S01]  /*02a0*/  SHFL.IDX PT, R0, R0, RZ, 0x1f ;  /* 0x00001fff00007589 */ /* 0x000f6200000e0000 */
[----:B------:R-:W1:Y:S01]  /*02b0*/  LDC R2, c[0x0][0x65c] ;  /* 0x00019700ff027b82 */ /* 0x000e620000000800 */
[----:B------:R-:W-:Y:S02]  /*02c0*/  ELECT P0, URZ, PT ;  /* 0x00000000003f782f */ /* 0x000fe40003800000 */
[----:B------:R-:W-:Y:S01]  /*02d0*/  LOP3.LUT R6, R6, 0xfffff7ff, RZ, 0xc0, !PT ;  /* 0xfffff7ff06067812 */ /* 0x000fe200078ec0ff */
[----:B------:R-:W2:Y:S01]  /*02e0*/  S2R R3, SR_CTAID.Y ;  /* 0x0000000000037919 */ /* 0x000ea20000002600 */
[----:B0-----:R-:W-:Y:S01]  /*02f0*/  UMOV UR4, 0x20 ;  /* 0x0000002000047882 */ /* 0x001fe20000000000 */
[----:B------:R-:W-:Y:S01]  /*0300*/  ISETP.NE.AND P2, PT, R8, RZ, PT ;  /* 0x000000ff0800720c */ /* 0x000fe20003f45270 */
[----:B------:R-:W-:Y:S01]  /*0310*/  NOP ;  /* 0x0000000000007918 */ /* 0x000fe20000000000 */
[----:B------:R-:W0:Y:S01]  /*0320*/  S2R R4, SR_CTAID.X ;  /* 0x0000000000047919 */ /* 0x000e220000002500 */
[----:B------:R-:W-:Y:S01]  /*0330*/  NOP ;  /* 0x0000000000007918 */ /* 0x000fe20000000000 */
[----:B-----5:R-:W-:-:S02]  /*0340*/  ISETP.NE.OR P0, PT, R0, RZ, !P0 ;  /* 0x000000ff0000720c */ /* 0x020fc40004705670 */
[----:B-1----:R-:W-:-:S11]  /*0350*/  ISETP.NE.AND P3, PT, R2, 0x1, PT ;  /* 0x000000010200780c */ /* 0x002fd60003f65270 */
[----:B------:R-:W-:Y:S01]  /*0360*/  VOTEU.ALL UP0, P0 ;  /* 0x00000000003f7886 */ /* 0x000fe20000000000 */
[----:B------:R-:W-:Y:S01]  /*0370*/  VOTEU.ALL UP1, P0 ;  /* 0x00000000003f7886 */ /* 0x000fe20000020000 */
[----:B------:R-:W-:Y:S01]  /*0380*/  @P3 LOP3.LUT R6, R6, 0x800, RZ, 0xfc, !PT ;  /* 0x0000080006063812 */ /* 0x000fe200078efcff */
[----:B------:R-:W0:Y:S01]  /*0390*/  @P3 LDC R17, c[0x0][0x10] ;  /* 0x00000400ff113b82 */ /* 0x000e220000000800 */
[----:B------:R-:W-:Y:S01]  /*03a0*/  SHF.R.S32.HI R6, RZ, 0x1f, R5 ;  /* 0x0000001fff067819 */ /* 0x000fe20000011405 */
[----:B------:R-:W-:Y:S01]  /*03b0*/  @!UP0 UMOV UR6, 0x400 ;  /* 0x0000040000068882 */ /* 0x000fe20000000000 */
[----:B------:R-:W-:-:S04]  /*03c0*/  @!UP0 UIADD3 UR4, -UR4, 0x100000, URZ ;  /* 0x0010000004048890 */ /* 0x000fc8000fffe13f */
[----:B------:R-:W-:Y:S02]  /*03d0*/  @!UP0 USHF.L.U32 UR5, UR4, 0xb, URZ ;  /* 0x0000000b04058899 */ /* 0x000fe4000800063f */
[----:B------:R-:W-:Y:S01]  /*03e0*/  @!UP0 USHF.L.U32 UR4, UR4, 0x1, URZ ;  /* 0x0000000104048899 */ /* 0x000fe2000800063f */
[----:B------:R-:W-:Y:S01]  /*03f0*/  @P3 IMAD.MOV.U32 R7, RZ, RZ, RZ ;  /* 0x000000ffff073224 */ /* 0x000fe200078e00ff */
[----:B------:R-:W-:Y:S01]  /*0400*/  LEA.HI R6, R6, R5, RZ, 0x2 ;  /* 0x0000000506067211 */ /* 0x000fe200078f10ff */
[----:B------:R-:W-:Y:S01]  /*0410*/  @P3 IMAD.MOV.U32 R11, RZ, RZ, RZ ;  /* 0x000000ffff0b3224 */ /* 0x000fe200078e00ff */
[----:B------:R-:W1:Y:S02]  /*0420*/  @!UP0 S2UR UR7, SR_CgaCtaId ;  /* 0x00000000000789c3 */ /* 0x000e640000008800 */
[----:B------:R-:W-:Y:S01]  /*0430*/  LOP3.LUT R0, R6, 0xfffffffc, RZ, 0xc0, !PT ;  /* 0xfffffffc06007812 */ /* 0x000fe200078ec0ff */
[----:B--2---:R-:W-:-:S04]  /*0440*/  @P3 IMAD.MOV.U32 R6, RZ, RZ, R3 ;  /* 0x000000ffff063224 */ /* 0x004fc800078e0003 */
[----:B------:R-:W-:Y:S01]  /*0450*/  IMAD.IADD R0, R5, 0x1, -R0 ;  /* 0x0000000105007824 */ /* 0x000fe200078e0a00 */
[----:B------:R-:W2:Y:S01]  /*0460*/  @!P3 LDC R9, c[0x0][0xc] ;  /* 0x00000300ff09bb82 */ /* 0x000ea20000000800 */
[----:B------:R-:W-:Y:S02]  /*0470*/  IMAD.MOV.U32 R5, RZ, RZ, RZ ;  /* 0x000000ffff057224 */ /* 0x000fe400078e00ff */
[----:B0-----:R-:W-:-:S04]  /*0480*/  @P3 IMAD.WIDE.U32 R16, R4, R17, R6 ;  /* 0x0000001104103225 */ /* 0x001fc800078e0006 */
[----:B------:R-:W-:Y:S01]  /*0490*/  @P3 IMAD.IADD R17, R17, 0x1, R11 ;  /* 0x0000000111113824 */ /* 0x000fe200078e020b */
[----:B-1----:R-:W-:Y:S01]  /*04a0*/  @!UP0 ULEA UR6, UR7, UR6, 0x18 ;  /* 0x0000000607068291 */ /* 0x002fe2000f8ec03f */
[----:B------:R-:W-:Y:S01]  /*04b0*/  VOTEU.ALL UP0, P0 ;  /* 0x00000000003f7886 */ /* 0x000fe20000000000 */
[----:B------:R-:W-:-:S04]  /*04c0*/  ISETP.NE.AND P0, PT, R0, 0x3, PT ;  /* 0x000000030000780c */ /* 0x000fc80003f05270 */
[----:B------:R-:W-:Y:S01]  /*04d0*/  ISETP.EQ.OR P0, PT, R0, RZ, !P0 ;  /* 0x000000ff0000720c */ /* 0x000fe20004702670 */
[----:B--2---:R-:W-:-:S03]  /*04e0*/  @!P3 IMAD.WIDE.U32 R6, R9, R3, R4 ;  /* 0x000000030906b225 */ /* 0x004fc600078e0004 */
[C---:B------:R-:W-:Y:S01]  /*04f0*/  ISETP.EQ.AND P0, PT, R8.reuse, RZ, P0 ;  /* 0x000000ff0800720c */ /* 0x040fe20000702270 */
[----:B------:R-:W-:Y:S01]  /*0500*/  VIADD R8, R8, 0xffffffff ;  /* 0xffffffff08087836 */ /* 0x000fe20000000000 */
[----:B------:R-:W0:Y:S02]  /*0510*/  FENCE.VIEW.ASYNC.S ;  /* 0x00000000000073c6 */ /* 0x000e240000000000 */
[----:B0-----:R0:W3:Y:S01]  /*0520*/  @!UP0 SYNCS.EXCH.64 URZ, [UR6+0x40], UR4 ;  /* 0x00004004063f85b2 */ /* 0x0010e20008000100 */
[----:B------:R-:W-:Y:S01]  /*0530*/  @!P3 IMAD.MOV.U32 R16, RZ, RZ, R6 ;  /* 0x000000ffff10b224 */ /* 0x000fe200078e0006 */
[----:B------:R-:W-:Y:S01]  /*0540*/  SEL R19, RZ, 0x1, !P0 ;  /* 0x00000001ff137807 */ /* 0x000fe20004000000 */
[----:B------:R-:W-:Y:S01]  /*0550*/  @!P3 IMAD.MOV.U32 R17, RZ, RZ, R7 ;  /* 0x000000ffff11b224 */ /* 0x000fe200078e0007 */
[----:B------:R-:W-:-:S04]  /*0560*/  ISETP.GE.U32.AND P1, PT, R8, 0x2, PT ;  /* 0x000000020800780c */ /* 0x000fc80003f26070 */
[----:B------:R-:W-:Y:S01]  /*0570*/  SEL R19, R19, 0x2, P1 ;  /* 0x0000000213137807 */ /* 0x000fe20000800000 */
[----:B------:R0:W3:Y:S01]  /*0580*/  @!UP1 SYNCS.EXCH.64 URZ, [UR6+0x48], UR4 ;  /* 0x00004804063f95b2 */ /* 0x0000e20008000100 */
[----:B------:R-:W-:Y:S01]  /*0590*/  NOP ;  /* 0x0000000000007918 */ /* 0x000fe20000000000 */
[----:B---34-:R-:W-:Y:S06]  /*05a0*/  BAR.SYNC.DEFER_BLOCKING 0x0 ;  /* 0x0000000000007b1d */ /* 0x018fec0000010000 */
[----:B------:R-:W-:Y:S05]  /*05b0*/  @!P2 BRA `(.L_x_3) ;  /* 0x0000006c00b4a947 */ /* 0x000fea0003800000 */
[----:B------:R-:W-:-:S13]  /*05c0*/  ISETP.GT.U32.AND P0, PT, R8, 0x1, PT ;  /* 0x000000010800780c */ /* 0x000fda0003f04070 */
[----:B0-----:R-:W-:Y:S05]  /*05d0*/  @P0 EXIT ;  /* 0x000000000000094d */ /* 0x001fea0003800000 */
[----:B------:R-:W-:Y:S01]  /*05e0*/  ULDC.64 UR4, c[0x0][0x650] ;  /* 0x0001940000047ab9 */ /* 0x000fe20000000a00 */
[----:B------:R-:W-:Y:S01]  /*05f0*/  PRMT R0, RZ, 0x7610, R0 ;  /* 0x00007610ff007816 */ /* 0x000fe20000000000 */
[----:B------:R-:W-:Y:S01]  /*0600*/  IMAD.MOV.U32 R94, RZ, RZ, -0x1 ;  /* 0xffffffffff5e7424 */ /* 0x000fe200078e00ff */
[----:B------:R-:W-:Y:S01]  /*0610*/  ISETP.GE.U32.AND P0, PT, R16, UR4, PT ;  /* 0x0000000410007c0c */ /* 0x000fe2000bf06070 */
[----:B------:R-:W-:Y:S02]  /*0620*/  IMAD.MOV.U32 R90, RZ, RZ, -0x1 ;  /* 0xffffffffff5a7424 */ /* 0x000fe400078e00ff */
[----:B------:R-:W-:Y:S01]  /*0630*/  IMAD.MOV.U32 R23, RZ, RZ, -0x1 ;  /* 0xffffffffff177424 */ /* 0x000fe200078e00ff */
[----:B------:R-:W-:-:S13]  /*0640*/  ISETP.GE.U32.AND.EX P0, PT, R17, UR5, PT, P0 ;  /* 0x0000000511007c0c */ /* 0x000fda000bf06100 */
[----:B------:R-:W-:Y:S05]  /*0650*/  @P0 BRA `(.L_x_4) ;  /* 0x0000000400540947 */ /* 0x000fea0003800000 */
[----:B------:R-:W0:Y:S01]  /*0660*/  LDC.64 R14, c[0x0][0x628] ;  /* 0x00018a00ff0e7b82 */ /* 0x000e220000000a00 */
[----:B------:R-:W-:Y:S02]  /*0670*/  IMAD.MOV.U32 R6, RZ, RZ, R16 ;  /* 0x000000ffff067224 */ /* 0x000fe400078e0010 */
[----:B------:R-:W-:-:S05]  /*0680*/  IMAD.MOV.U32 R7, RZ, RZ, R17 ;  /* 0x000000ffff077224 */ /* 0x000fca00078e0011 */
[----:B------:R-:W1:Y:S08]  /*0690*/  LDC R0, c[0x0][0x630] ;  /* 0x00018c00ff007b82 */ /* 0x000e700000000800 */
[----:B------:R-:W2:Y:S01]  /*06a0*/  LDC.64 R20, c[0x0][0x620] ;  /* 0x00018800ff147b82 */ /* 0x000ea20000000a00 */
[----:B0-----:R-:W-:-:S04]  /*06b0*/  ISETP.NE.U32.AND P0, PT, R14, RZ, PT ;  /* 0x000000ff0e00720c */ /* 0x001fc80003f05070 */
[----:B------:R-:W-:-:S13]  /*06c0*/  ISETP.NE.AND.EX P0, PT, R15, RZ, PT, P0 ;  /* 0x000000ff0f00720c */ /* 0x000fda0003f05300 */
[----:B-12---:R-:W-:Y:S05]  /*06d0*/  @!P0 BRA `(.L_x_5) ;  /* 0x0000000000288947 */ /* 0x006fea0003800000 */
[----:B------:R-:W0:Y:S02]  /*06e0*/  LDC R11, c[0x0][0x634] ;  /* 0x00018d00ff0b7b82 */ /* 0x000e240000000800 */
[----:B0-----:R-:W-:-:S05]  /*06f0*/  IADD3 R11, P0, R16, R11, RZ ;  /* 0x0000000b100b7210 */ /* 0x001fca0007f1e0ff */
[----:B------:R-:W-:-:S04]  /*0700*/  IMAD.X R13, RZ, RZ, R17, P0 ;  /* 0x000000ffff0d7224 */ /* 0x000fc800000e0611 */
[----:B------:R-:W-:-:S04]  /*0710*/  IMAD.WIDE.U32 R6, R13, R14, RZ ;  /* 0x0000000e0d067225 */ /* 0x000fc800078e00ff */
[----:B------:R-:W-:-:S04]  /*0720*/  IMAD.WIDE.U32 R8, P0, R11, R15, R6 ;  /* 0x0000000f0b087225 */ /* 0x000fc80007800006 */
[----:B------:R-:W-:-:S04]  /*0730*/  IMAD.WIDE.U32 R6, R11, R14, RZ ;  /* 0x0000000e0b067225 */ /* 0x000fc800078e00ff */
[----:B------:R-:W-:Y:S01]  /*0740*/  IMAD.X R11, RZ, RZ, RZ, P0 ;  /* 0x000000ffff0b7224 */ /* 0x000fe200000e06ff */
[----:B------:R-:W-:Y:S01]  /*0750*/  IADD3 RZ, P0, R7, R8, RZ ;  /* 0x0000000807ff7210 */ /* 0x000fe20007f1e0ff */
[----:B------:R-:W-:-:S04]  /*0760*/  IMAD.MOV.U32 R10, RZ, RZ, R9 ;  /* 0x000000ffff0a7224 */ /* 0x000fc800078e0009 */
[----:B------:R-:W-:-:S08]  /*0770*/  IMAD.WIDE.U32.X R6, R13, R15, R10, P0 ;  /* 0x0000000f0d067225 */ /* 0x000fd000000e040a */
.L_x_5:
[-CC-:B------:R-:W-:Y:S01]  /*0780*/  SHF.R.U64 R23, R6, R0.reuse, R7.reuse ;  /* 0x0000000006177219 */ /* 0x180fe20000001207 */
[----:B------:R-:W0:Y:S01]  /*0790*/  LDC R10, c[0x0][0x618] ;  /* 0x00018600ff0a7b82 */ /* 0x000e220000000800 */
[----:B------:R-:W-:Y:S01]  /*07a0*/  SHF.R.U32.HI R5, RZ, R0, R7 ;  /* 0x00000000ff057219 */ /* 0x000fe20000011607 */
[----:B------:R-:W-:Y:S01]  /*07b0*/  ULDC UR4, c[0x0][0x150] ;  /* 0x0000540000047ab9 */ /* 0x000fe20000000800 */
[----:B------:R-:W-:Y:S02]  /*07c0*/  IADD3 R9, P0, RZ, -R23, RZ ;  /* 0x80000017ff097210 */ /* 0x000fe40007f1e0ff */
[----:B------:R-:W-:-:S03]  /*07d0*/  I2FP.F32.U32 R0, R4 ;  /* 0x0000000400007245 */ /* 0x000fc60000201000 */
[----:B------:R-:W1:Y:S01]  /*07e0*/  LDC.64 R28, c[0x0][0x640] ;  /* 0x00019000ff1c7b82 */ /* 0x000e620000000a00 */
[----:B------:R-:W-:Y:S02]  /*07f0*/  IMAD.X R11, RZ, RZ, ~R5, P0 ;  /* 0x000000ffff0b7224 */ /* 0x000fe400000e0e05 */
[----:B------:R-:W-:Y:S01]  /*0800*/  FMUL R0, R0, UR4 ;  /* 0x0000000400007c20 */ /* 0x000fe20008400000 */
[----:B------:R-:W-:Y:S01]  /*0810*/  IMAD.WIDE.U32 R6, R9, R20, R16 ;  /* 0x0000001409067225 */ /* 0x000fe200078e0010 */
[----:B------:R-:W-:-:S03]  /*0820*/  ULDC UR4, c[0x0][0x154] ;  /* 0x0000550000047ab9 */ /* 0x000fc60000000800 */
[----:B------:R-:W-:Y:S01]  /*0830*/  IMAD R8, R11, R20, RZ ;  /* 0x000000140b087224 */ /* 0x000fe200078e02ff */
[----:B------:R-:W2:Y:S01]  /*0840*/  LDC R5, c[0x0][0x144] ;  /* 0x00005100ff057b82 */ /* 0x000ea20000000800 */
[----:B------:R-:W3:Y:S02]  /*0850*/  F2I.U32.TRUNC.NTZ R0, R0 ;  /* 0x0000000000007305 */ /* 0x000ee4000020f000 */
[----:B------:R-:W-:-:S04]  /*0860*/  IMAD R9, R9, R21, R8 ;  /* 0x0000001509097224 */ /* 0x000fc800078e0208 */
[----:B------:R-:W-:Y:S01]  /*0870*/  IMAD.IADD R7, R7, 0x1, R9 ;  /* 0x0000000107077824 */ /* 0x000fe200078e0209 */
[----:B------:R-:W4:Y:S01]  /*0880*/  LDC R12, c[0x0][0x608] ;  /* 0x00018200ff0c7b82 */ /* 0x000f220000000800 */
[----:B------:R-:W-:-:S03]  /*0890*/  IMAD.MOV.U32 R9, RZ, RZ, -0x1 ;  /* 0xffffffffff097424 */ /* 0x000fc600078e00ff */
[-CC-:B0-----:R-:W-:Y:S02]  /*08a0*/  SHF.R.U64 R20, R6, R10.reuse, R7.reuse ;  /* 0x0000000a06147219 */ /* 0x181fe40000001207 */
[----:B------:R-:W-:Y:S02]  /*08b0*/  I2FP.F32.U32 R6, R3 ;  /* 0x0000000300067245 */ /* 0x000fe40000201000 */
[----:B------:R-:W0:Y:S01]  /*08c0*/  LDC R26, c[0x0][0x658] ;  /* 0x00019600ff1a7b82 */ /* 0x000e220000000800 */
[----:B-1----:R-:W-:Y:S01]  /*08d0*/  ISETP.NE.U32.AND P0, PT, R28, RZ, PT ;  /* 0x000000ff1c00720c */ /* 0x002fe20003f05070 */
[----:B---3--:R-:W-:Y:S01]  /*08e0*/  IMAD.MOV R8, RZ, RZ, -R0 ;  /* 0x000000ffff087224 */ /* 0x008fe200078e0a00 */
[----:B------:R-:W-:Y:S01]  /*08f0*/  SHF.R.U32.HI R7, RZ, R10, R7 ;  /* 0x0000000aff077219 */ /* 0x000fe20000011607 */
[----:B------:R-:W-:Y:S01]  /*0900*/  FMUL R6, R6, UR4 ;  /* 0x0000000406067c20 */ /* 0x000fe20008400000 */
[----:B------:R-:W-:-:S03]  /*0910*/  ISETP.NE.AND.EX P0, PT, R29, RZ, PT, P0 ;  /* 0x000000ff1d00720c */ /* 0x000fc60003f05300 */
[----:B------:R-:W1:Y:S01]  /*0920*/  LDC R14, c[0x0][0x148] ;  /* 0x00005200ff0e7b82 */ /* 0x000e620000000800 */
[----:B--2---:R-:W-:-:S07]  /*0930*/  IMAD R0, R5, R8, R4 ;  /* 0x0000000805007224 */ /* 0x004fce00078e0204 */
[----:B------:R-:W2:Y:S01]  /*0940*/  LDC R24, c[0x0][0x600] ;  /* 0x00018000ff187b82 */ /* 0x000ea20000000800 */
[-CC-:B----4-:R-:W-:Y:S02]  /*0950*/  SHF.R.U64 R30, R20, R12.reuse, R7.reuse ;  /* 0x0000000c141e7219 */ /* 0x190fe40000001207 */
[----:B------:R-:W-:Y:S01]  /*0960*/  SHF.R.U32.HI R5, RZ, R12, R7 ;  /* 0x0000000cff057219 */ /* 0x000fe20000011607 */
[----:B------:R-:W-:Y:S01]  /*0970*/  IMAD.MOV.U32 R7, RZ, RZ, 0x1 ;  /* 0x00000001ff077424 */ /* 0x000fe200078e00ff */
[----:B------:R3:W4:Y:S03]  /*0980*/  F2I.U32.TRUNC.NTZ R12, R6 ;  /* 0x00000006000c7305 */ /* 0x000726000020f000 */
[----:B------:R-:W1:Y:S01]  /*0990*/  LDC R15, c[0x0][0x648] ;  /* 0x00019200ff0f7b82 */ /* 0x000e620000000800 */
[-C--:B0-----:R-:W-:Y:S02]  /*09a0*/  SHF.L.U32 R4, R9, R26.reuse, RZ ;  /* 0x0000001a09047219 */ /* 0x081fe400000006ff */
[----:B------:R-:W-:-:S02]  /*09b0*/  SHF.R.U64 R32, R30, R26, R5 ;  /* 0x0000001a1e207219 */ /* 0x000fc40000001205 */
[----:B------:R-:W-:Y:S02]  /*09c0*/  LOP3.LUT R11, RZ, R4, RZ, 0x33, !PT ;  /* 0x00000004ff0b7212 */ /* 0x000fe400078e33ff */
[-C--:B------:R-:W-:Y:S01]  /*09d0*/  SHF.R.U32.HI R5, RZ, R26.reuse, R5 ;  /* 0x0000001aff057219 */ /* 0x080fe20000011605 */
[----:B------:R-:W0:Y:S01]  /*09e0*/  LDC R21, c[0x0][0x638] ;  /* 0x00018e00ff157b82 */ /* 0x000e220000000800 */
[----:B------:R-:W-:Y:S01]  /*09f0*/  SHF.L.U32 R10, R7, R26, RZ ;  /* 0x0000001a070a7219 */ /* 0x000fe200000006ff */
[----:B------:R-:W-:-:S06]  /*0a00*/  IMAD.MOV.U32 R4, RZ, RZ, R32 ;  /* 0x000000ffff047224 */ /* 0x000fcc00078e0020 */
[----:B------:R-:W0:Y:S01]  /*0a10*/  LDC R94, c[0x0][0x610] ;  /* 0x00018400ff5e7b82 */ /* 0x000e220000000800 */
[----:B---34-:R-:W-:Y:S05]  /*0a20*/  @!P0 BRA `(.L_x_6) ;  /* 0x0000000000288947 */ /* 0x018fea0003800000 */
[----:B------:R-:W3:Y:S02]  /*0a30*/  LDC R9, c[0x0][0x64c] ;  /* 0x00019300ff097b82 */ /* 0x000ee40000000800 */
[----:B---3--:R-:W-:-:S05]  /*0a40*/  IADD3 R9, P0, R32, R9, RZ ;  /* 0x0000000920097210 */ /* 0x008fca0007f1e0ff */
        /* <DEDUP_REMOVED lines=8> */
.L_x_6:
[----:B-1----:R-:W-:Y:S01]  /*0ad0*/  SHF.R.U64 R4, R4, R15, R5 ;  /* 0x0000000f04047219 */ /* 0x002fe20000001205 */
[----:B--2---:R-:W-:Y:S01]  /*0ae0*/  VIADD R5, R24, 0xffffffff ;  /* 0xffffffff18057836 */ /* 0x004fe20000000000 */
[----:B------:R-:W-:Y:S01]  /*0af0*/  LOP3.LUT R11, R30, R11, RZ, 0xc0, !PT ;  /* 0x0000000b1e0b7212 */ /* 0x000fe200078ec0ff */
[----:B------:R-:W-:Y:S02]  /*0b00*/  IMAD.MOV R12, RZ, RZ, -R12 ;  /* 0x000000ffff0c7224 */ /* 0x000fe400078e0a0c */
[----:B------:R-:W-:Y:S01]  /*0b10*/  IMAD.MOV R6, RZ, RZ, -R4 ;  /* 0x000000ffff067224 */ /* 0x000fe200078e0a04 */
[----:B------:R-:W-:Y:S01]  /*0b20*/  LOP3.LUT R5, R20, R5, RZ, 0xc0, !PT ;  /* 0x0000000514057212 */ /* 0x000fe200078ec0ff */
[----:B------:R-:W-:Y:S02]  /*0b30*/  @P3 IMAD R0, R14, R12, R3 ;  /* 0x0000000c0e003224 */ /* 0x000fe400078e0203 */
[----:B------:R-:W-:Y:S02]  /*0b40*/  IMAD R11, R10, R4, R11 ;  /* 0x000000040a0b7224 */ /* 0x000fe400078e020b */
[----:B0-----:R-:W-:-:S02]  /*0b50*/  IMAD R3, R6, R21, R32 ;  /* 0x0000001506037224 */ /* 0x001fc400078e0220 */
[----:B------:R-:W-:Y:S02]  /*0b60*/  IMAD R94, R11, R94, R0 ;  /* 0x0000005e0b5e7224 */ /* 0x000fe400078e0200 */
[----:B------:R-:W-:Y:S02]  /*0b70*/  IMAD R3, R3, R24, R5 ;  /* 0x0000001803037224 */ /* 0x000fe400078e0205 */
[----:B------:R-:W-:-:S03]  /*0b80*/  IMAD.MOV.U32 R0, RZ, RZ, 0x1 ;  /* 0x00000001ff007424 */ /* 0x000fc600078e00ff */
[----:B------:R-:W-:Y:S02]  /*0b90*/  SEL R90, R3, R94, !P3 ;  /* 0x0000005e035a7207 */ /* 0x000fe40005800000 */
[----:B------:R-:W-:-:S07]  /*0ba0*/  SEL R94, R94, R3, !P3 ;  /* 0x000000035e5e7207 */ /* 0x000fce0005800000 */
.L_x_4:
[----:B------:R-:W-:-:S08]  /*0bb0*/  NOP ;  /* 0x0000000000007918 */ /* 0x000fd00000000000 */
[----:B------:R-:W0:Y:S02]  /*0bc0*/  USETMAXREG.TRY_ALLOC.CTAPOOL UP0, 0xe8 ;  /* 0x000000e8000079c8 */ /* 0x000e240008000600 */
[----:B0-----:R-:W-:-:S13]  /*0bd0*/  PLOP3.LUT P0, PT, PT, PT, UP0, 0x80, 0x0 ;  /* 0x000000000000781c */ /* 0x001fda0003f0f008 */
[----:B------:R-:W-:Y:S05]  /*0be0*/  @!P0 BRA `(.L_x_4) ;  /* 0xfffffffc00f08947 */ /* 0x000fea000383ffff */
[----:B------:R-:W-:Y:S01]  /*0bf0*/  ULDC.64 UR4, c[0x0][0x598] ;  /* 0x0001660000047ab9 */ /* 0x000fe20000000a00 */
[----:B------:R-:W-:Y:S01]  /*0c00*/  ULDC.64 UR36, c[0x0][0x208] ;  /* 0x0000820000247ab9 */ /* 0x000fe20000000a00 */
[----:B------:R-:W-:-:S04]  /*0c10*/  ISETP.NE.U32.AND P0, PT, RZ, UR4, PT ;  /* 0x00000004ff007c0c */ /* 0x000fc8000bf05070 */
[----:B------:R-:W-:-:S13]  /*0c20*/  ISETP.NE.AND.EX P0, PT, RZ, UR5, PT, P0 ;  /* 0x00000005ff007c0c */ /* 0x000fda000bf05300 */
[----:B------:R-:W-:Y:S05]  /*0c30*/  @!P0 BRA `(.L_x_7) ;  /* 0x00000000001c8947 */ /* 0x000fea0003800000 */
[----:B------:R-:W0:Y:S02]  /*0c40*/  LDC.64 R4, c[0x0][0x598] ;  /* 0x00016600ff047b82 */ /* 0x000e240000000a00 */
[----:B0-----:R-:W2:Y:S02]  /*0c50*/  LDG.E.64 R4, desc[UR36][R4.64] ;  /* 0x0000002404047981 */ /* 0x001ea4000c1e1b00 */
[----:B--2---:R-:W-:-:S04]  /*0c60*/  ISETP.NE.U32.AND P0, PT, R4, RZ, PT ;  /* 0x000000ff0400720c */ /* 0x004fc80003f05070 */
[----:B------:R-:W-:-:S13]  /*0c70*/  ISETP.NE.AND.EX P0, PT, R5, RZ, PT, P0 ;  /* 0x000000ff0500720c */ /* 0x000fda0003f05300 */
[----:B------:R-:W-:Y:S05]  /*0c80*/  @!P0 BRA `(.L_x_7) ;  /* 0x0000000000088947 */ /* 0x000fea0003800000 */
[----:B------:R0:W5:Y:S01]  /*0c90*/  LD.E R88, desc[UR36][R4.64] ;  /* 0x0000002404587980 */ /* 0x000162000c101900 */
[----:B------:R-:W-:Y:S05]  /*0ca0*/  BRA `(.L_x_8) ;  /* 0x0000000000247947 */ /* 0x000fea0003800000 */
.L_x_7:
[----:B------:R-:W-:Y:S02]  /*0cb0*/  ULDC.64 UR4, c[0x0][0x588] ;  /* 0x0001620000047ab9 */ /* 0x000fe40000000a00 */
[----:B------:R-:W-:-:S04]  /*0cc0*/  ISETP.NE.U32.AND P0, PT, RZ, UR4, PT ;  /* 0x00000004ff007c0c */ /* 0x000fc8000bf05070 */
[----:B------:R-:W-:-:S13]  /*0cd0*/  ISETP.NE.AND.EX P0, PT, RZ, UR5, PT, P0 ;  /* 0x00000005ff007c0c */ /* 0x000fda000bf05300 */
[----:B------:R-:W-:Y:S05]  /*0ce0*/  @!P0 BRA `(.L_x_9) ;  /* 0x00000000000c8947 */ /* 0x000fea0003800000 */
[----:B------:R-:W0:Y:S02]  /*0cf0*/  LDC.64 R88, c[0x0][0x588] ;  /* 0x00016200ff587b82 */ /* 0x000e240000000a00 */
[----:B0-----:R1:W5:Y:S01]  /*0d00*/  LDG.E R88, desc[UR36][R88.64] ;  /* 0x0000002458587981 */ /* 0x001362000c1e1900 */
[----:B------:R-:W-:Y:S05]  /*0d10*/  BRA `(.L_x_8) ;  /* 0x0000000000087947 */ /* 0x000fea0003800000 */
.L_x_9:
[----:B------:R-:W-:Y:S02]  /*0d20*/  ULDC UR4, c[0x0][0x580] ;  /* 0x0001600000047ab9 */ /* 0x000fe40000000800 */
[----:B------:R-:W-:-:S07]  /*0d30*/  IMAD.U32 R88, RZ, RZ, UR4 ;  /* 0x00000004ff587e24 */ /* 0x000fce000f8e00ff */
.L_x_8:
[----:B------:R-:W-:Y:S02]  /*0d40*/  ULDC.64 UR4, c[0x0][0x5a0] ;  /* 0x0001680000047ab9 */ /* 0x000fe40000000a00 */
[----:B------:R-:W-:-:S04]  /*0d50*/  ISETP.NE.U32.AND P0, PT, RZ, UR4, PT ;  /* 0x00000004ff007c0c */ /* 0x000fc8000bf05070 */
[----:B------:R-:W-:-:S13]  /*0d60*/  ISETP.NE.AND.EX P0, PT, RZ, UR5, PT, P0 ;  /* 0x00000005ff007c0c */ /* 0x000fda000bf05300 */
[----:B------:R-:W-:Y:S05]  /*0d70*/  @!P0 BRA `(.L_x_10) ;  /* 0x00000000001c8947 */ /* 0x000fea0003800000 */
[----:B0-----:R-:W0:Y:S02]  /*0d80*/  LDC.64 R4, c[0x0][0x5a0] ;  /* 0x00016800ff047b82 */ /* 0x001e240000000a00 */
[----:B0-----:R-:W2:Y:S02]  /*0d90*/  LDG.E.64 R4, desc[UR36][R4.64] ;  /* 0x0000002404047981 */ /* 0x001ea4000c1e1b00 */
[----:B--2---:R-:W-:-:S04]  /*0da0*/  ISETP.NE.U32.AND P0, PT, R4, RZ, PT ;  /* 0x000000ff0400720c */ /* 0x004fc80003f05070 */
[----:B------:R-:W-:-:S13]  /*0db0*/  ISETP.NE.AND.EX P0, PT, R5, RZ, PT, P0 ;  /* 0x000000ff0500720c */ /* 0x000fda0003f05300 */
[----:B------:R-:W-:Y:S05]  /*0dc0*/  @!P0 BRA `(.L_x_10) ;  /* 0x0000000000088947 */ /* 0x000fea0003800000 */
[----:B-1----:R0:W5:Y:S01]  /*0dd0*/  LD.E R89, desc[UR36][R4.64] ;  /* 0x0000002404597980 */ /* 0x002162000c101900 */
[----:B------:R-:W-:Y:S05]  /*0de0*/  BRA `(.L_x_11) ;  /* 0x0000000000247947 */ /* 0x000fea0003800000 */
.L_x_10:
[----:B------:R-:W-:Y:S02]  /*0df0*/  ULDC.64 UR4, c[0x0][0x590] ;  /* 0x0001640000047ab9 */ /* 0x000fe40000000a00 */
[----:B------:R-:W-:-:S04]  /*0e00*/  ISETP.NE.U32.AND P0, PT, RZ, UR4, PT ;  /* 0x00000004ff007c0c */ /* 0x000fc8000bf05070 */
[----:B------:R-:W-:-:S13]  /*0e10*/  ISETP.NE.AND.EX P0, PT, RZ, UR5, PT, P0 ;  /* 0x00000005ff007c0c */ /* 0x000fda000bf05300 */
[----:B------:R-:W-:Y:S05]  /*0e20*/  @!P0 BRA `(.L_x_12) ;  /* 0x00000000000c8947 */ /* 0x000fea0003800000 */
[----:B0-----:R-:W1:Y:S02]  /*0e30*/  LDC.64 R4, c[0x0][0x590] ;  /* 0x00016400ff047b82 */ /* 0x001e640000000a00 */
[----:B-1----:R1:W5:Y:S01]  /*0e40*/  LDG.E R89, desc[UR36][R4.64] ;  /* 0x0000002404597981 */ /* 0x002362000c1e1900 */
[----:B------:R-:W-:Y:S05]  /*0e50*/  BRA `(.L_x_11) ;  /* 0x0000000000087947 */ /* 0x000fea0003800000 */
.L_x_12:
[----:B------:R-:W-:Y:S02]  /*0e60*/  ULDC UR4, c[0x0][0x584] ;  /* 0x0001610000047ab9 */ /* 0x000fe40000000800 */
[----:B-1----:R-:W-:-:S07]  /*0e70*/  IMAD.U32 R89, RZ, RZ, UR4 ;  /* 0x00000004ff597e24 */ /* 0x002fce000f8e00ff */
.L_x_11:
[----:B------:R-:W-:-:S13]  /*0e80*/  LOP3.LUT P0, RZ, R0, 0xff, RZ, 0xc0, !PT ;  /* 0x000000ff00ff7812 */ /* 0x000fda000780c0ff */
[----:B------:R-:W-:Y:S05]  /*0e90*/  @!P0 EXIT ;  /* 0x000000000000894d */ /* 0x000fea0003800000 */
[----:B------:R-:W-:Y:S01]  /*0ea0*/  ULDC UR4, c[0x0][0x28c] ;  /* 0x0000a30000047ab9 */ /* 0x000fe20000000800 */
[----:B------:R-:W-:Y:S01]  /*0eb0*/  LOP3.LUT R102, R19, 0x1, RZ, 0xfc, !PT ;  /* 0x0000000113667812 */ /* 0x000fe200078efcff */
[----:B------:R-:W-:Y:S01]  /*0ec0*/  UIADD3 UR4, UR4, 0x3f, URZ ;  /* 0x0000003f04047890 */ /* 0x000fe2000fffe03f */
[----:B------:R-:W-:Y:S01]  /*0ed0*/  UMOV UR38, URZ ;  /* 0x0000003f00267c82 */ /* 0x000fe20008000000 */
[----:B------:R-:W-:Y:S02]  /*0ee0*/  UMOV UR39, URZ ;  /* 0x0000003f00277c82 */ /* 0x000fe40008000000 */
[----:B------:R-:W-:-:S04]  /*0ef0*/  USHF.R.S32.HI UR5, URZ, 0x1f, UR4 ;  /* 0x0000001f3f057899 */ /* 0x000fc80008011404 */
[----:B------:R-:W-:-:S04]  /*0f00*/  ULEA.HI UR5, UR5, UR4, URZ, 0x6 ;  /* 0x0000000405057291 */ /* 0x000fc8000f8f303f */
[----:B------:R-:W-:-:S12]  /*0f10*/  USHF.R.S32.HI UR40, URZ, 0x6, UR5 ;  /* 0x000000063f287899 */ /* 0x000fd80008011405 */
.L_x_156:
[----:B------:R-:W-:Y:S01]  /*0f20*/  LOP3.LUT R0, R18, 0x80, RZ, 0xc0, !PT ;  /* 0x0000008012007812 */ /* 0x000fe200078ec0ff */
[----:B------:R-:W2:Y:S01]  /*0f30*/  S2UR UR7, SR_CgaCtaId ;  /* 0x00000000000779c3 */ /* 0x000ea20000008800 */
[----:B------:R-:W-:Y:S02]  /*0f40*/  UMOV UR6, 0x400 ;  /* 0x0000040000067882 */ /* 0x000fe40000000000 */
[----:B------:R-:W-:-:S06]  /*0f50*/  SHF.R.U32.HI R0, RZ, 0x7, R0 ;  /* 0x00000007ff007819 */ /* 0x000fcc0000011600 */
[----:B---3--:R-:W3:Y:S01]  /*0f60*/  SHFL.IDX PT, R0, R0, RZ, 0x1f ;  /* 0x00001fff00007589 */ /* 0x008ee200000e0000 */
[----:B--2---:R-:W-:Y:S01]  /*0f70*/  ULEA UR42, UR7, UR6, 0x18 ;  /* 0x00000006072a7291 */ /* 0x004fe2000f8ec03f */
[----:B---3--:R-:W-:-:S13]  /*0f80*/  R2UR UR4, R0 ;  /* 0x00000000000472ca */ /* 0x008fda00000e0000 */
[----:B------:R-:W-:-:S04]  /*0f90*/  ULEA.HI UR5, UR4, UR4, URZ, 0x1 ;  /* 0x0000000404057291 */ /* 0x000fc8000f8f083f */
[----:B------:R-:W-:-:S04]  /*0fa0*/  ULOP3.LUT UR5, UR5, 0x7fffe, URZ, 0xc0, !UPT ;  /* 0x0007fffe05057892 */ /* 0x000fc8000f8ec03f */
[----:B------:R-:W-:-:S03]  /*0fb0*/  UIADD3 UR5, UR4, -UR5, URZ ;  /* 0x8000000504057290 */ /* 0x000fc6000fffe03f */
[----:B------:R-:W-:Y:S01]  /*0fc0*/  ULDC UR4, c[0x0][0x28c] ;  /* 0x0000a30000047ab9 */ /* 0x000fe20000000800 */
[----:B------:R-:W-:Y:S01]  /*0fd0*/  ULEA UR5, UR5, UR42, 0xd ;  /* 0x0000002a05057291 */ /* 0x000fe2000f8e683f */
[----:B------:R-:W-:-:S03]  /*0fe0*/  ISETP.LT.AND P0, PT, RZ, UR4, PT ;  /* 0x00000004ff007c0c */ /* 0x000fc6000bf01270 */
[----:B------:R-:W-:-:S04]  /*0ff0*/  UIADD3 UR5, UR5, 0x100, URZ ;  /* 0x0000010005057890 */ /* 0x000fc8000fffe03f */
[----:B------:R-:W-:-:S04]  /*1000*/  USHF.R.U32.HI UR5, URZ, 0x4, UR5 ;  /* 0x000000043f057899 */ /* 0x000fc80008011605 */
[----:B------:R-:W-:Y:S02]  /*1010*/  ULOP3.LUT UR41, UR5, 0x3fff, URZ, 0xc0, !UPT ;  /* 0x00003fff05297892 */ /* 0x000fe4000f8ec03f */
[----:B01--45:R-:W-:Y:S10]  /*1020*/  @P0 BRA `(.L_x_13) ;  /* 0x0000000000400947 */ /* 0x033ff40003800000 */
[----:B------:R-:W-:Y:S01]  /*1030*/  MOV R0, 0x0 ;  /* 0x0000000000007802 */ /* 0x000fe20000000f00 */
[----:B------:R-:W-:Y:S01]  /*1040*/  ULDC.64 UR4, c[0x4][0x68] ;  /* 0x01001a0000047ab9 */ /* 0x000fe20000000a00 */
[----:B------:R-:W-:Y:S01]  /*1050*/  ULDC.64 UR6, c[0x4][0x8] ;  /* 0x0100020000067ab9 */ /* 0x000fe20000000a00 */
[----:B01----:R-:W-:Y:S01]  /*1060*/  IMAD.U32 R4, RZ, RZ, UR4 ;  /* 0x00000004ff047e24 */ /* 0x003fe2000f8e00ff */
[----:B------:R0:W1:Y:S01]  /*1070*/  LDC.64 R14, c[0x4][R0] ;  /* 0x01000000000e7b82 */ /* 0x0000620000000a00 */
[----:B------:R-:W-:Y:S01]  /*1080*/  IMAD.U32 R5, RZ, RZ, UR5 ;  /* 0x00000005ff057e24 */ /* 0x000fe2000f8e00ff */
[----:B------:R-:W-:Y:S01]  /*1090*/  ULDC.64 UR4, c[0x4][0x70] ;  /* 0x01001c0000047ab9 */ /* 0x000fe20000000a00 */
[----:B------:R-:W-:Y:S01]  /*10a0*/  IMAD.U32 R10, RZ, RZ, UR6 ;  /* 0x00000006ff0a7e24 */ /* 0x000fe2000f8e00ff */
[----:B------:R-:W-:Y:S01]  /*10b0*/  MOV R6, UR4 ;  /* 0x0000000400067c02 */ /* 0x000fe20008000f00 */
[----:B------:R-:W-:Y:S02]  /*10c0*/  IMAD.U32 R7, RZ, RZ, UR5 ;  /* 0x00000005ff077e24 */ /* 0x000fe4000f8e00ff */
[----:B------:R-:W-:-:S02]  /*10d0*/  IMAD.U32 R11, RZ, RZ, UR7 ;  /* 0x00000007ff0b7e24 */ /* 0x000fc4000f8e00ff */
[----:B------:R-:W-:Y:S02]  /*10e0*/  IMAD.MOV.U32 R8, RZ, RZ, 0x1e1 ;  /* 0x000001e1ff087424 */ /* 0x000fe400078e00ff */
[----:B------:R-:W-:Y:S02]  /*10f0*/  IMAD.MOV.U32 R12, RZ, RZ, 0x1 ;  /* 0x00000001ff0c7424 */ /* 0x000fe400078e00ff */
[----:B0-----:R-:W-:-:S07]  /*1100*/  IMAD.MOV.U32 R13, RZ, RZ, RZ ;  /* 0x000000ffff0d7224 */ /* 0x001fce00078e00ff */
[----:B------:R-:W-:-:S07]  /*1110*/  LEPC R20, `(.L_x_13) ;  /* 0x000000001014794e */ /* 0x000fce0000000000 */
[----:B-1---5:R-:W-:Y:S05]  /*1120*/  CALL.ABS.NOINC R14 ;  /* 0x000000000e007343 */ /* 0x022fea0003c00000 */
.L_x_13:
[----:B------:R-:W-:-:S13]  /*1130*/  ISETP.NE.AND P0, PT, R102, 0x3, PT ;  /* 0x000000036600780c */ /* 0x000fda0003f05270 */
[----:B------:R-:W-:Y:S05]  /*1140*/  @!P0 BRA `(.L_x_14) ;  /* 0x0000000000048947 */ /* 0x000fea0003800000 */
[----:B------:R-:W-:Y:S01]  /*1150*/  BPT.TRAP 0x1 ;  /* 0x000000040000795c */ /* 0x000fe20000300000 */
.L_x_14:
[----:B------:R-:W-:Y:S02]  /*1160*/  IMAD.U32 R3, RZ, RZ, UR39 ;  /* 0x00000027ff037e24 */ /* 0x000fe4000f8e00ff */
[----:B------:R-:W-:-:S03]  /*1170*/  IMAD.U32 R0, RZ, RZ, UR38 ;  /* 0x00000026ff007e24 */ /* 0x000fc6000f8e00ff */
[----:B------:R-:W-:Y:S02]  /*1180*/  LEA R3, R3, UR42, 0x3 ;  /* 0x0000002a03037c11 */ /* 0x000fe4000f8e18ff */
[----:B------:R-:W-:-:S04]  /*1190*/  SHF.L.U32 R0, R0, 0x1f, RZ ;  /* 0x0000001f00007819 */ /* 0x000fc800000006ff */
[----:B------:R2:W3:Y:S01]  /*11a0*/  SYNCS.PHASECHK.TRANS64.TRYWAIT P1, [R3+URZ], R0 ;  /* 0x00000000030075a7 */ /* 0x0004e2000802017f */
[----:B------:R-:W-:Y:S05]  /*11b0*/  @!P0 BRA `(.L_x_15) ;  /* 0x0000000000048947 */ /* 0x000fea0003800000 */
[----:B------:R-:W-:Y:S01]  /*11c0*/  BPT.TRAP 0x1 ;  /* 0x000000040000795c */ /* 0x000fe20000300000 */
.L_x_15:
[----:B---3--:R-:W-:Y:S05]  /*11d0*/  @P1 BRA `(.L_x_16) ;  /* 0x0000000000081947 */ /* 0x008fea0003800000 */
[----:B------:R-:W3:Y:S02]  /*11e0*/  SYNCS.PHASECHK.TRANS64.TRYWAIT P1, [R3+URZ], R0 ;  /* 0x00000000030075a7 */ /* 0x000ee4000802017f */
[----:B---3--:R-:W-:Y:S05]  /*11f0*/  @!P1 BRA `(.L_x_17) ;  /* 0x00000078000c9947 */ /* 0x008fea0003800000 */
.L_x_16:
[----:B------:R-:W-:-:S04]  /*1200*/  UISETP.LT.AND UP0, UPT, UR40, 0x1, UPT ;  /* 0x000000012800788c */ /* 0x000fc8000bf01270 */
[----:B------:R-:W-:-:S04]  /*1210*/  USEL UR4, UR40, 0x1, UP0 ;  /* 0x0000000128047887 */ /* 0x000fc80008000000 */
[----:B------:R-:W-:-:S06]  /*1220*/  UIADD3 UR4, UR40, -UR4, URZ ;  /* 0x8000000428047290 */ /* 0x000fcc000fffe03f */
[----:B--23--:R-:W-:Y:S01]  /*1230*/  IMAD.U32 R0, RZ, RZ, UR4 ;  /* 0x00000004ff007e24 */ /* 0x00cfe2000f8e00ff */
[----:B------:R-:W-:Y:S05]  /*1240*/  WARPSYNC.ALL ;  /* 0x0000000000007948 */ /* 0x000fea0003800000 */
[----:B------:R-:W-:Y:S01]  /*1250*/  ISETP.GE.AND P1, PT, R0, 0x1, PT ;  /* 0x000000010000780c */ /* 0x000fe20003f26270 */
[----:B------:R-:W-:Y:S01]  /*1260*/  UIADD3 UR4, UR42, 0x18100, URZ ;  /* 0x000181002a047890 */ /* 0x000fe2000fffe03f */
[----:B------:R-:W-:Y:S01]  /*1270*/  WARPGROUP.ARRIVE ;  /* 0x00000000000079c5 */ /* 0x000fe20000000000 */
[----:B------:R-:W-:Y:S01]  /*1280*/  UMOV UR9, 0x40000040 ;  /* 0x4000004000097882 */ /* 0x000fe20000000000 */
[----:B------:R-:W-:Y:S01]  /*1290*/  UMOV UR11, 0x40000040 ;  /* 0x40000040000b7882 */ /* 0x000fe20000000000 */
[----:B------:R-:W-:-:S04]  /*12a0*/  USHF.R.U32.HI UR4, URZ, 0x4, UR4 ;  /* 0x000000043f047899 */ /* 0x000fc80008011604 */
[----:B------:R-:W-:Y:S02]  /*12b0*/  ULOP3.LUT UR5, UR4, 0x3fff, URZ, 0xc0, !UPT ;  /* 0x00003fff04057892 */ /* 0x000fe4000f8ec03f */
[----:B------:R-:W-:Y:S02]  /*12c0*/  ULOP3.LUT UR4, UR41, 0x10000, URZ, 0xfc, !UPT ;  /* 0x0001000029047892 */ /* 0x000fe4000f8efc3f */
[----:B------:R-:W-:Y:S02]  /*12d0*/  ULOP3.LUT UR5, UR5, 0x10000, URZ, 0xfc, !UPT ;  /* 0x0001000005057892 */ /* 0x000fe4000f8efc3f */
[----:B------:R-:W-:Y:S02]  /*12e0*/  ULEA UR7, UR39, UR4, 0xb ;  /* 0x0000000427077291 */ /* 0x000fe4000f8e583f */
[----:B------:R-:W-:Y:S02]  /*12f0*/  ULEA UR6, UR39, UR5, 0x9 ;  /* 0x0000000527067291 */ /* 0x000fe4000f8e483f */
[----:B------:R-:W-:-:S03]  /*1300*/  UIADD3 UR12, UR7, 0x400, URZ ;  /* 0x00000400070c7890 */ /* 0x000fc6000fffe03f */
[----:B------:R-:W-:Y:S02]  /*1310*/  UMOV UR8, UR7 ;  /* 0x0000000700087c82 */ /* 0x000fe40008000000 */
[----:B------:R-:W-:Y:S02]  /*1320*/  UMOV UR10, UR6 ;  /* 0x00000006000a7c82 */ /* 0x000fe40008000000 */
[----:B------:R-:W-:Y:S01]  /*1330*/  HGMMA.64x64x16.F32.BF16 R56, gdesc[UR8], RZ, !UPT, gsb0 ;  /* 0x00e00000083879f0 */ /* 0x000fe2000c0018ff */
[----:B------:R-:W-:Y:S01]  /*1340*/  UMOV UR8, UR12 ;  /* 0x0000000c00087c82 */ /* 0x000fe20008000000 */
[----:B------:R-:W-:Y:S01]  /*1350*/  UMOV UR9, 0x40000040 ;  /* 0x4000004000097882 */ /* 0x000fe20000000000 */
[----:B------:R-:W-:Y:S01]  /*1360*/  UIADD3 UR12, UR7, 0x402, URZ ;  /* 0x00000402070c7890 */ /* 0x000fe2000fffe03f */
[----:B------:R-:W-:Y:S02]  /*1370*/  WARPGROUP.DEPBAR.LE gsb0, 0x0 ;  /* 0x00008000000079c5 */ /* 0x000fe40000010000 */
[----:B------:R-:W-:-:S06]  /*1380*/  WARPGROUP.ARRIVE ;  /* 0x00000000000079c5 */ /* 0x000fcc0000000000 */
[----:B------:R-:W-:Y:S01]  /*1390*/  HGMMA.64x64x16.F32.BF16 R24, gdesc[UR8], RZ, !UPT, gsb0 ;  /* 0x00e00000081879f0 */ /* 0x000fe2000c0018ff */
[----:B------:R-:W-:Y:S02]  /*13a0*/  UIADD3 UR8, UR7, 0x2, URZ ;  /* 0x0000000207087890 */ /* 0x000fe4000fffe03f */
[----:B------:R-:W-:Y:S01]  /*13b0*/  UIADD3 UR10, UR6, 0x2, URZ ;  /* 0x00000002060a7890 */ /* 0x000fe2000fffe03f */
[----:B------:R-:W-:Y:S01]  /*13c0*/  UMOV UR9, 0x40000040 ;  /* 0x4000004000097882 */ /* 0x000fe20000000000 */
[----:B------:R-:W-:Y:S01]  /*13d0*/  UMOV UR11, 0x40000040 ;  /* 0x40000040000b7882 */ /* 0x000fe20000000000 */
[----:B------:R-:W-:Y:S02]  /*13e0*/  WARPGROUP.DEPBAR.LE gsb0, 0x0 ;  /* 0x00008000000079c5 */ /* 0x000fe40000010000 */
[----:B------:R-:W-:-:S06]  /*13f0*/  WARPGROUP.ARRIVE ;  /* 0x00000000000079c5 */ /* 0x000fcc0000000000 */
[----:B------:R-:W-:Y:S01]  /*1400*/  HGMMA.64x64x16.F32.BF16 R56, gdesc[UR8], R56, gsb0 ;  /* 0x00e00000083879f0 */ /* 0x000fe20008001838 */
[----:B------:R-:W-:Y:S01]  /*1410*/  UMOV UR8, UR12 ;  /* 0x0000000c00087c82 */ /* 0x000fe20008000000 */
[----:B------:R-:W-:Y:S01]  /*1420*/  UMOV UR9, 0x40000040 ;  /* 0x4000004000097882 */ /* 0x000fe20000000000 */
[----:B------:R-:W-:Y:S01]  /*1430*/  UIADD3 UR12, UR7, 0x404, URZ ;  /* 0x00000404070c7890 */ /* 0x000fe2000fffe03f */
[----:B------:R-:W-:Y:S02]  /*1440*/  WARPGROUP.DEPBAR.LE gsb0, 0x0 ;  /* 0x00008000000079c5 */ /* 0x000fe40000010000 */
[----:B------:R-:W-:-:S06]  /*1450*/  WARPGROUP.ARRIVE ;  /* 0x00000000000079c5 */ /* 0x000fcc0000000000 */
[----:B------:R-:W-:Y:S01]  /*1460*/  HGMMA.64x64x16.F32.BF16 R24, gdesc[UR8], R24, gsb0 ;  /* 0x00e00000081879f0 */ /* 0x000fe20008001818 */
        /* <DEDUP_REMOVED lines=9> */
[----:B------:R-:W-:Y:S02]  /*1500*/  WARPGROUP.DEPBAR.LE gsb0, 0x0 ;  /* 0x00008000000079c5 */ /* 0x000fe40000010000 */
[----:B------:R-:W-:-:S06]  /*1510*/  WARPGROUP.ARRIVE ;  /* 0x00000000000079c5 */ /* 0x000fcc0000000000 */
[----:B------:R-:W-:Y:S01]  /*1520*/  HGMMA.64x64x16.F32.BF16 R24, gdesc[UR8], R24, gsb0 ;  /* 0x00e00000081879f0 */ /* 0x000fe20008001818 */
[----:B------:R-:W-:Y:S02]  /*1530*/  UIADD3 UR8, UR7, 0x6, URZ ;  /* 0x0000000607087890 */ /* 0x000fe4000fffe03f */
[----:B------:R-:W-:Y:S01]  /*1540*/  UIADD3 UR10, UR6, 0x6, URZ ;  /* 0x00000006060a7890 */ /* 0x000fe2000fffe03f */
[----:B------:R-:W-:Y:S01]  /*1550*/  UMOV UR9, 0x40000040 ;  /* 0x4000004000097882 */ /* 0x000fe20000000000 */
[----:B------:R-:W-:Y:S01]  /*1560*/  UMOV UR11, 0x40000040 ;  /* 0x40000040000b7882 */ /* 0x000fe20000000000 */
[----:B------:R-:W-:Y:S01]  /*1570*/  UIADD3 UR7, UR7, 0x406, URZ ;  /* 0x0000040607077890 */ /* 0x000fe2000fffe03f */
[----:B------:R-:W-:Y:S02]  /*1580*/  WARPGROUP.DEPBAR.LE gsb0, 0x0 ;  /* 0x00008000000079c5 */ /* 0x000fe40000010000 */
[----:B------:R-:W-:-:S06]  /*1590*/  WARPGROUP.ARRIVE ;  /* 0x00000000000079c5 */ /* 0x000fcc0000000000 */
[----:B------:R-:W-:Y:S01]  /*15a0*/  HGMMA.64x64x16.F32.BF16 R56, gdesc[UR8], R56, gsb0 ;  /* 0x00e00000083879f0 */ /* 0x000fe20008001838 */
[----:B------:R-:W-:Y:S01]  /*15b0*/  UMOV UR8, UR7 ;  /* 0x0000000700087c82 */ /* 0x000fe20008000000 */
[----:B------:R-:W-:Y:S01]  /*15c0*/  UMOV UR9, 0x40000040 ;  /* 0x4000004000097882 */ /* 0x000fe20000000000 */
[----:B------:R-:W-:Y:S02]  /*15d0*/  WARPGROUP.DEPBAR.LE gsb0, 0x0 ;  /* 0x00008000000079c5 */ /* 0x000fe40000010000 */
[----:B------:R-:W-:-:S06]  /*15e0*/  WARPGROUP.ARRIVE ;  /* 0x00000000000079c5 */ /* 0x000fcc0000000000 */
[----:B------:R-:W-:Y:S03]  /*15f0*/  HGMMA.64x64x16.F32.BF16 R24, gdesc[UR8], R24, gsb0 ;  /* 0x00e00000081879f0 */ /* 0x000fe60008001818 */
[----:B------:R-:W-:Y:S02]  /*1600*/  WARPGROUP.DEPBAR.LE gsb0, 0x0 ;  /* 0x00008000000079c5 */ /* 0x000fe40000010000 */
[----:B------:R-:W-:Y:S05]  /*1610*/  @!P1 BRA `(.L_x_18) ;  /* 0x0000000400789947 */ /* 0x000fea0003800000 */
[----:B------:R-:W-:-:S04]  /*1620*/  UIADD3 UR6, UR39, 0x1, URZ ;  /* 0x0000000127067890 */ /* 0x000fc8000fffe03f */
[----:B------:R-:W-:-:S04]  /*1630*/  UISETP.NE.AND UP0, UPT, UR6, 0x3, UPT ;  /* 0x000000030600788c */ /* 0x000fc8000bf05270 */
[----:B------:R-:W-:Y:S02]  /*1640*/  USEL UR7, URZ, 0x1, UP0 ;  /* 0x000000013f077887 */ /* 0x000fe40008000000 */
[----:B------:R-:W-:Y:S02]  /*1650*/  USEL UR6, UR6, URZ, UP0 ;  /* 0x0000003f06067287 */ /* 0x000fe40008000000 */
[----:B------:R-:W-:-:S06]  /*1660*/  ULOP3.LUT UR7, UR38, UR7, URZ, 0x3c, !UPT ;  /* 0x0000000726077292 */ /* 0x000fcc000f8e3c3f */
[----:B01----:R-:W-:Y:S01]  /*1670*/  IMAD.U32 R5, RZ, RZ, UR7 ;  /* 0x00000007ff057e24 */ /* 0x003fe2000f8e00ff */
[----:B------:R-:W-:-:S06]  /*1680*/  UMOV UR7, UR39 ;  /* 0x0000002700077c82 */ /* 0x000fcc0008000000 */
.L_x_25:
[----:B01----:R-:W-:Y:S05]  /*1690*/  @!P0 BRA `(.L_x_19) ;  /* 0x0000000000048947 */ /* 0x003fea0003800000 */
[----:B------:R-:W-:Y:S01]  /*16a0*/  BPT.TRAP 0x1 ;  /* 0x000000040000795c */ /* 0x000fe20000300000 */
.L_x_19:
[----:B------:R-:W0:Y:S01]  /*16b0*/  S2UR UR9, SR_CgaCtaId ;  /* 0x00000000000979c3 */ /* 0x000e220000008800 */
[----:B------:R-:W-:Y:S01]  /*16c0*/  UMOV UR8, 0x400 ;  /* 0x0000040000087882 */ /* 0x000fe20000000000 */
[----:B------:R-:W-:Y:S01]  /*16d0*/  SHF.L.U32 R3, R5, 0x1f, RZ ;  /* 0x0000001f05037819 */ /* 0x000fe200000006ff */
[----:B0-----:R-:W-:-:S04]  /*16e0*/  ULEA UR15, UR9, UR8, 0x18 ;  /* 0x00000008090f7291 */ /* 0x001fc8000f8ec03f */
[----:B------:R-:W-:-:S09]  /*16f0*/  ULEA UR8, UR6, UR15, 0x3 ;  /* 0x0000000f06087291 */ /* 0x000fd2000f8e183f */
[----:B------:R0:W1:Y:S01]  /*1700*/  SYNCS.PHASECHK.TRANS64.TRYWAIT P1, [UR8], R3 ;  /* 0x00000003ff0075a7 */ /* 0x0000620008020148 */
[----:B------:R-:W-:Y:S05]  /*1710*/  @!P0 BRA `(.L_x_20) ;  /* 0x0000000000048947 */ /* 0x000fea0003800000 */
[----:B------:R-:W-:Y:S01]  /*1720*/  BPT.TRAP 0x1 ;  /* 0x000000040000795c */ /* 0x000fe20000300000 */
.L_x_20:
[----:B-1----:R-:W-:Y:S05]  /*1730*/  @P1 BRA `(.L_x_21) ;  /* 0x0000000000081947 */ /* 0x002fea0003800000 */
[----:B------:R-:W1:Y:S02]  /*1740*/  SYNCS.PHASECHK.TRANS64.TRYWAIT P1, [UR8], R3 ;  /* 0x00000003ff0075a7 */ /* 0x000e640008020148 */
[----:B-1----:R-:W-:Y:S05]  /*1750*/  @!P1 BRA `(.L_x_22) ;  /* 0x0000007000c89947 */ /* 0x002fea0003800000 */
.L_x_21:
[----:B------:R-:W-:Y:S01]  /*1760*/  ULEA UR12, UR6, UR5, 0x9 ;  /* 0x00000005060c7291 */ /* 0x000fe2000f8e483f */
[----:B------:R-:W-:Y:S01]  /*1770*/  WARPGROUP.ARRIVE ;  /* 0x00000000000079c5 */ /* 0x000fe20000000000 */
[----:B------:R-:W-:Y:S01]  /*1780*/  ULEA UR13, UR6, UR4, 0xb ;  /* 0x00000004060d7291 */ /* 0x000fe2000f8e583f */
[----:B------:R-:W-:Y:S01]  /*1790*/  UMOV UR11, 0x40000040 ;  /* 0x40000040000b7882 */ /* 0x000fe20000000000 */
[----:B------:R-:W-:Y:S02]  /*17a0*/  UMOV UR9, 0x40000040 ;  /* 0x4000004000097882 */ /* 0x000fe40000000000 */
[----:B------:R-:W-:Y:S01]  /*17b0*/  UIADD3 UR14, UR13, 0x400, URZ ;  /* 0x000004000d0e7890 */ /* 0x000fe2000fffe03f */
[----:B------:R-:W-:Y:S02]  /*17c0*/  UMOV UR10, UR12 ;  /* 0x0000000c000a7c82 */ /* 0x000fe40008000000 */
[----:B------:R-:W-:Y:S02]  /*17d0*/  UMOV UR8, UR13 ;  /* 0x0000000d00087c82 */ /* 0x000fe40008000000 */
[----:B------:R-:W-:Y:S01]  /*17e0*/  HGMMA.64x64x16.F32.BF16 R56, gdesc[UR8], R56, gsb0 ;  /* 0x00e00000083879f0 */ /* 0x000fe20008001838 */
[----:B------:R-:W-:Y:S01]  /*17f0*/  UMOV UR9, 0x40000040 ;  /* 0x4000004000097882 */ /* 0x000fe20000000000 */
[----:B------:R-:W-:Y:S01]  /*1800*/  UMOV UR8, UR14 ;  /* 0x0000000e00087c82 */ /* 0x000fe20008000000 */
[----:B------:R-:W-:Y:S01]  /*1810*/  UIADD3 UR14, UR13, 0x402, URZ ;  /* 0x000004020d0e7890 */ /* 0x000fe2000fffe03f */
[----:B------:R-:W-:-:S02]  /*1820*/  WARPGROUP.DEPBAR.LE gsb0, 0x0 ;  /* 0x00008000000079c5 */ /* 0x000fc40000010000 */
        /* <DEDUP_REMOVED lines=42> */
[----:B------:R-:W-:Y:S01]  /*1ad0*/  BPT.TRAP 0x1 ;  /* 0x000000040000795c */ /* 0x000fe20000300000 */
.L_x_23:
[----:B------:R-:W-:Y:S01]  /*1ae0*/  ULEA UR8, UR7, UR15, 0x3 ;  /* 0x0000000f07087291 */ /* 0x000fe2000f8e183f */
[----:B------:R-:W-:-:S03]  /*1af0*/  ISETP.GT.U32.AND P1, PT, R19, 0x1, PT ;  /* 0x000000011300780c */ /* 0x000fc60003f24070 */
[----:B------:R-:W-:-:S04]  /*1b00*/  UIADD3 UR8, UR8, 0x18, URZ ;  /* 0x0000001808087890 */ /* 0x000fc8000fffe03f */
[----:B------:R-:W-:-:S09]  /*1b10*/  UPRMT UR8, URZ, 0x654, UR8 ;  /* 0x000006543f087896 */ /* 0x000fd20008000008 */
[----:B------:R-:W-:Y:S01]  /*1b20*/  SYNCS.ARRIVE.TRANS64.RED.A1T0 RZ, [UR8], RZ ;  /* 0x000000ffffff79a7 */ /* 0x000fe20008100408 */
[----:B------:R-:W-:Y:S05]  /*1b30*/  @P1 BRA `(.L_x_24) ;  /* 0x0000000000041947 */ /* 0x000fea0003800000 */
[----:B------:R-:W-:Y:S01]  /*1b40*/  BPT.TRAP 0x1 ;  /* 0x000000040000795c */ /* 0x000fe20000300000 */
.L_x_24:
[----:B------:R-:W-:Y:S01]  /*1b50*/  UIADD3 UR6, UR6, 0x1, URZ ;  /* 0x0000000106067890 */ /* 0x000fe2000fffe03f */
[C---:B------:R-:W-:Y:S01]  /*1b60*/  ISETP.GT.AND P1, PT, R0.reuse, 0x1, PT ;  /* 0x000000010000780c */ /* 0x040fe20003f24270 */
[----:B------:R-:W-:Y:S01]  /*1b70*/  UIADD3 UR7, UR7, 0x1, URZ ;  /* 0x0000000107077890 */ /* 0x000fe2000fffe03f */
[----:B------:R-:W-:Y:S01]  /*1b80*/  VIADD R0, R0, 0xffffffff ;  /* 0xffffffff00007836 */ /* 0x000fe20000000000 */
[----:B------:R-:W-:Y:S02]  /*1b90*/  UISETP.NE.AND UP0, UPT, UR6, 0x3, UPT ;  /* 0x000000030600788c */ /* 0x000fe4000bf05270 */
[----:B------:R-:W-:Y:S02]  /*1ba0*/  UISETP.NE.AND UP1, UPT, UR7, 0x3, UPT ;  /* 0x000000030700788c */ /* 0x000fe4000bf25270 */
[----:B------:R-:W-:Y:S02]  /*1bb0*/  USEL UR8, URZ, 0x1, UP0 ;  /* 0x000000013f087887 */ /* 0x000fe40008000000 */
[----:B------:R-:W-:-:S02]  /*1bc0*/  USEL UR6, UR6, URZ, UP0 ;  /* 0x0000003f06067287 */ /* 0x000fc40008000000 */
[----:B------:R-:W-:Y:S02]  /*1bd0*/  USEL UR7, UR7, URZ, UP1 ;  /* 0x0000003f07077287 */ /* 0x000fe40008800000 */
[----:B------:R-:W-:Y:S01]  /*1be0*/  LOP3.LUT R5, R5, UR8, RZ, 0x3c, !PT ;  /* 0x0000000805057c12 */ /* 0x000fe2000f8e3cff */
[----:B------:R-:W-:Y:S09]  /*1bf0*/  @P1 BRA `(.L_x_25) ;  /* 0xfffffff800a41947 */ /* 0x000ff2000383ffff */
.L_x_18:
[----:B------:R-:W2:Y:S02]  /*1c00*/  LDC R0, c[0x0][0x28c] ;  /* 0x0000a300ff007b82 */ /* 0x000ea40000000800 */
[----:B--2---:R-:W-:-:S13]  /*1c10*/  ISETP.GE.AND P1, PT, R0, 0x1, PT ;  /* 0x000000010000780c */ /* 0x004fda0003f26270 */
[----:B------:R-:W-:Y:S05]  /*1c20*/  @!P1 BRA `(.L_x_26) ;  /* 0x0000000000489947 */ /* 0x000fea0003800000 */
[----:B------:R-:W-:Y:S05]  /*1c30*/  @!P0 BRA `(.L_x_27) ;  /* 0x0000000000048947 */ /* 0x000fea0003800000 */
[----:B------:R-:W-:Y:S01]  /*1c40*/  BPT.TRAP 0x1 ;  /* 0x000000040000795c */ /* 0x000fe20000300000 */
.L_x_27:
[----:B------:R-:W2:Y:S01]  /*1c50*/  S2UR UR7, SR_CgaCtaId ;  /* 0x00000000000779c3 */ /* 0x000ea20000008800 */
[----:B------:R-:W-:Y:S01]  /*1c60*/  UISETP.LT.AND UP0, UPT, UR40, 0x1, UPT ;  /* 0x000000012800788c */ /* 0x000fe2000bf01270 */
[----:B------:R-:W-:-:S03]  /*1c70*/  ISETP.GT.U32.AND P0, PT, R19, 0x1, PT ;  /* 0x000000011300780c */ /* 0x000fc60003f04070 */
[----:B------:R-:W-:-:S04]  /*1c80*/  USEL UR6, UR40, 0x1, UP0 ;  /* 0x0000000128067887 */ /* 0x000fc80008000000 */
[----:B------:R-:W-:-:S04]  /*1c90*/  UIADD3 UR6, UR39, UR40, -UR6 ;  /* 0x0000002827067290 */ /* 0x000fc8000fffe806 */
[----:B------:R-:W-:-:S04]  /*1ca0*/  UIMAD.WIDE.U32 UR4, UR6, -0x55555555, URZ ;  /* 0xaaaaaaab060478a5 */ /* 0x000fc8000f8e003f */
[----:B------:R-:W-:-:S03]  /*1cb0*/  USHF.R.U32.HI UR4, URZ, 0x1, UR5 ;  /* 0x000000013f047899 */ /* 0x000fc60008011605 */
[----:B------:R-:W-:Y:S01]  /*1cc0*/  UMOV UR5, 0x400 ;  /* 0x0000040000057882 */ /* 0x000fe20000000000 */
[----:B------:R-:W-:Y:S02]  /*1cd0*/  UIMAD UR6, UR4, -0x3, UR6 ;  /* 0xfffffffd040678a4 */ /* 0x000fe4000f8e0206 */
[----:B--2---:R-:W-:-:S04]  /*1ce0*/  ULEA UR5, UR7, UR5, 0x18 ;  /* 0x0000000507057291 */ /* 0x004fc8000f8ec03f */
[----:B------:R-:W-:-:S04]  /*1cf0*/  ULEA UR6, UR6, UR5, 0x3 ;  /* 0x0000000506067291 */ /* 0x000fc8000f8e183f */
[----:B------:R-:W-:-:S04]  /*1d00*/  UIADD3 UR6, UR6, 0x18, URZ ;  /* 0x0000001806067890 */ /* 0x000fc8000fffe03f */
[----:B------:R-:W-:-:S09]  /*1d10*/  UPRMT UR6, URZ, 0x654, UR6 ;  /* 0x000006543f067896 */ /* 0x000fd20008000006 */
[----:B------:R-:W-:Y:S01]  /*1d20*/  SYNCS.ARRIVE.TRANS64.RED.A1T0 RZ, [UR6], RZ ;  /* 0x000000ffffff79a7 */ /* 0x000fe20008100406 */
[----:B------:R-:W-:Y:S05]  /*1d30*/  @P0 BRA `(.L_x_26) ;  /* 0x0000000000040947 */ /* 0x000fea0003800000 */
[----:B------:R-:W-:Y:S01]  /*1d40*/  BPT.TRAP 0x1 ;  /* 0x000000040000795c */ /* 0x000fe20000300000 */
.L_x_26:
[----:B------:R-:W2:Y:S01]  /*1d50*/  LDC R6, c[0x0][0x288] ;  /* 0x0000a200ff067b82 */ /* 0x000ea20000000800 */
[----:B01----:R-:W-:Y:S01]  /*1d60*/  LOP3.LUT R5, R18, 0x3, RZ, 0xc0, !PT ;  /* 0x0000000312057812 */ /* 0x003fe200078ec0ff */
[----:B------:R-:W-:Y:S01]  /*1d70*/  IMAD.SHL.U32 R11, R90, 0x40, RZ ;  /* 0x000000405a0b7824 */ /* 0x000fe200078e00ff */
[----:B------:R-:W-:Y:S01]  /*1d80*/  SHF.R.U32.HI R3, RZ, 0x2, R18 ;  /* 0x00000002ff037819 */ /* 0x000fe20000011612 */
[----:B------:R-:W-:Y:S01]  /*1d90*/  UIADD3 UR39, UR40, UR39, URZ ;  /* 0x0000002728277290 */ /* 0x000fe2000fffe03f */
[----:B------:R-:W-:Y:S01]  /*1da0*/  LOP3.LUT R4, R18, 0x60, RZ, 0xc0, !PT ;  /* 0x0000006012047812 */ /* 0x000fe200078ec0ff */
[----:B------:R-:W-:Y:S01]  /*1db0*/  ULDC UR7, c[0x0][0x284] ;  /* 0x0000a10000077ab9 */ /* 0x000fe20000000800 */
[----:B------:R-:W-:Y:S01]  /*1dc0*/  LOP3.LUT R0, R22, 0x1, RZ, 0xc0, !PT ;  /* 0x0000000116007812 */ /* 0x000fe200078ec0ff */
[----:B------:R-:W-:Y:S01]  /*1dd0*/  UISETP.GT.U32.AND UP0, UPT, UR39, 0x2, UPT ;  /* 0x000000022700788c */ /* 0x000fe2000bf04070 */
[----:B------:R-:W-:Y:S01]  /*1de0*/  LOP3.LUT R3, R3, 0x7, RZ, 0xc0, !PT ;  /* 0x0000000703037812 */ /* 0x000fe200078ec0ff */
[----:B------:R-:W-:Y:S01]  /*1df0*/  UISETP.GE.U32.AND UP1, UPT, UR40, 0x3, UPT ;  /* 0x000000032800788c */ /* 0x000fe2000bf26070 */
[----:B------:R-:W-:Y:S01]  /*1e00*/  SHF.R.U32.HI R4, RZ, 0x1, R4 ;  /* 0x00000001ff047819 */ /* 0x000fe20000011604 */
[----:B------:R-:W-:Y:S01]  /*1e10*/  IMAD.SHL.U32 R8, R0, 0x40, RZ ;  /* 0x0000004000087824 */ /* 0x000fe200078e00ff */
[----:B------:R-:W-:Y:S01]  /*1e20*/  UISETP.LT.U32.AND UP0, UPT, UR40, 0x3, UP0 ;  /* 0x000000032800788c */ /* 0x000fe20008701070 */
[----:B------:R-:W-:Y:S01]  /*1e30*/  SHF.R.S32.HI R21, RZ, 0x1f, R23 ;  /* 0x0000001fff157819 */ /* 0x000fe20000011417 */
[----:B------:R-:W-:Y:S01]  /*1e40*/  ULDC.64 UR8, c[0x0][0x5d0] ;  /* 0x0001740000087ab9 */ /* 0x000fe20000000a00 */
[--C-:B------:R-:W-:Y:S01]  /*1e50*/  IADD3 R7, RZ, -R4, -R3.reuse ;  /* 0x80000004ff077210 */ /* 0x100fe20007ffe803 */
[----:B------:R-:W-:Y:S01]  /*1e60*/  UIMAD.WIDE.U32 UR4, UR39, -0x55555555, URZ ;  /* 0xaaaaaaab270478a5 */ /* 0x000fe2000f8e003f */
[----:B------:R-:W-:Y:S01]  /*1e70*/  LOP3.LUT R3, R8, 0x40, R3, 0xe2, !PT ;  /* 0x0000004008037812 */ /* 0x000fe200078ee203 */
[----:B------:R-:W-:Y:S01]  /*1e80*/  USEL UR6, URZ, 0x1, !UP0 ;  /* 0x000000013f067887 */ /* 0x000fe2000c000000 */
[----:B------:R-:W-:Y:S01]  /*1e90*/  IMAD R8, R21, UR8, RZ ;  /* 0x0000000815087c24 */ /* 0x000fe2000f8e02ff */
[----:B------:R-:W-:Y:S01]  /*1ea0*/  USHF.R.U32.HI UR4, URZ, 0x1, UR5 ;  /* 0x000000013f047899 */ /* 0x000fe20008011605 */
[----:B------:R-:W-:Y:S01]  /*1eb0*/  IMAD R0, R0, -0x40, R7 ;  /* 0xffffffc000007824 */ /* 0x000fe200078e0207 */
[----:B------:R-:W-:Y:S01]  /*1ec0*/  ULOP3.LUT UR38, UR38, UR6, URZ, 0x3c, !UPT ;  /* 0x0000000626267292 */ /* 0x000fe2000f8e3c3f */
[----:B--2---:R-:W-:Y:S01]  /*1ed0*/  IMAD R10, R5, -0x2, R6 ;  /* 0xfffffffe050a7824 */ /* 0x004fe200078e0206 */
[----:B------:R-:W-:Y:S01]  /*1ee0*/  ISETP.GE.AND P0, PT, R11, R6, PT ;  /* 0x000000060b00720c */ /* 0x000fe20003f06270 */
[----:B------:R-:W-:Y:S01]  /*1ef0*/  IMAD.SHL.U32 R5, R94, 0x100, RZ ;  /* 0x000001005e057824 */ /* 0x000fe200078e00ff */
[----:B------:R-:W-:Y:S01]  /*1f00*/  UIMAD UR39, UR4, -0x3, UR39 ;  /* 0xfffffffd042778a4 */ /* 0x000fe2000f8e0227 */
[----:B------:R-:W-:Y:S01]  /*1f10*/  IMAD.SHL.U32 R6, R18, 0x2, RZ ;  /* 0x0000000212067824 */ /* 0x000fe200078e00ff */
[----:B------:R-:W-:Y:S01]  /*1f20*/  @UP1 ULOP3.LUT UR38, UR38, 0x1, UR4, 0x78, !UPT ;  /* 0x0000000126261892 */ /* 0x000fe2000f8e7804 */
[----:B------:R-:W-:Y:S01]  /*1f30*/  IMAD.WIDE R94, R94, 0x100, RZ ;  /* 0x000001005e5e7825 */ /* 0x000fe200078e02ff */
[----:B------:R-:W-:-:S02]  /*1f40*/  ISETP.GE.OR P0, PT, R5, UR7, P0 ;  /* 0x0000000705007c0c */ /* 0x000fc40008706670 */
[----:B------:R-:W-:Y:S01]  /*1f50*/  LOP3.LUT R6, R11, 0x6, R6, 0xf8, !PT ;  /* 0x000000060b067812 */ /* 0x000fe200078ef806 */
[----:B------:R-:W-:Y:S01]  /*1f60*/  IMAD R13, R23, UR9, R8 ;  /* 0x00000009170d7c24 */ /* 0x000fe2000f8e0208 */
[----:B------:R-:W-:Y:S01]  /*1f70*/  LOP3.LUT R113, R94, R3, R4, 0xfe, !PT ;  /* 0x000000035e717212 */ /* 0x000fe200078efe04 */
[----:B------:R-:W-:Y:S01]  /*1f80*/  IMAD.IADD R4, R10, 0x1, -R11 ;  /* 0x000000010a047824 */ /* 0x000fe200078e0a0b */
[----:B------:R-:W-:Y:S02]  /*1f90*/  SHF.R.S32.HI R7, RZ, 0x1f, R6 ;  /* 0x0000001fff077819 */ /* 0x000fe40000011406 */
[----:B------:R-:W-:Y:S01]  /*1fa0*/  IADD3 R3, -R5, UR7, R0 ;  /* 0x0000000705037c10 */ /* 0x000fe2000fffe100 */
[----:B------:R-:W-:Y:S02]  /*1fb0*/  IMAD.MOV.U32 R0, RZ, RZ, -0x1 ;  /* 0xffffffffff007424 */ /* 0x000fe400078e00ff */
[----:B------:R-:W-:-:S04]  /*1fc0*/  IMAD.WIDE.U32 R8, R23, UR8, R6 ;  /* 0x0000000817087c25 */ /* 0x000fc8000f8e0006 */
[----:B------:R-:W-:Y:S01]  /*1fd0*/  IMAD.IADD R9, R9, 0x1, R13 ;  /* 0x0000000109097824 */ /* 0x000fe200078e020d */
[----:B------:R-:W-:Y:S06]  /*1fe0*/  @P0 BRA `(.L_x_28) ;  /* 0x0000004c007c0947 */ /* 0x000fec0003800000 */
[----:B------:R-:W0:Y:S01]  /*1ff0*/  LDC.64 R12, c[0x0][0x5c8] ;  /* 0x00017200ff0c7b82 */ /* 0x000e220000000a00 */
[----:B-----5:R-:W-:Y:S01]  /*2000*/  FSETP.NEU.AND P1, PT, R89, RZ, PT ;  /* 0x000000ff5900720b */ /* 0x020fe20003f2d000 */
[----:B------:R-:W-:Y:S01]  /*2010*/  BSSY B0, `(.L_x_28) ;  /* 0x00004dc000007945 */ /* 0x000fe20003800000 */
[----:B------:R-:W-:-:S04]  /*2020*/  ISETP.GT.AND P6, PT, R4, RZ, PT ;  /* 0x000000ff0400720c */ /* 0x000fc80003fc4270 */
[----:B------:R-:W-:Y:S01]  /*2030*/  ISETP.GT.AND P0, PT, R3, RZ, P6 ;  /* 0x000000ff0300720c */ /* 0x000fe20003704270 */
[-C--:B0-----:R-:W-:Y:S02]  /*2040*/  IMAD R10, R95, R12.reuse, RZ ;  /* 0x0000000c5f0a7224 */ /* 0x081fe400078e02ff */
[----:B------:R-:W-:-:S04]  /*2050*/  IMAD.WIDE.U32 R104, R113, R12, R8 ;  /* 0x0000000c71687225 */ /* 0x000fc800078e0008 */
[----:B------:R-:W-:-:S04]  /*2060*/  IMAD R5, R113, R13, R10 ;  /* 0x0000000d71057224 */ /* 0x000fc800078e020a */
[----:B------:R-:W-:Y:S01]  /*2070*/  IMAD.IADD R93, R105, 0x1, R5 ;  /* 0x00000001695d7824 */ /* 0x000fe200078e0205 */
[----:B------:R-:W-:Y:S06]  /*2080*/  @!P1 BRA `(.L_x_29) ;  /* 0x0000003400789947 */ /* 0x000fec0003800000 */
[----:B------:R-:W0:Y:S01]  /*2090*/  LDC.64 R14, c[0x0][0x5b8] ;  /* 0x00016e00ff0e7b82 */ /* 0x000e220000000a00 */
[----:B------:R-:W-:-:S07]  /*20a0*/  ULDC.64 UR4, c[0x0][0x5c0] ;  /* 0x0001700000047ab9 */ /* 0x000fce0000000a00 */
[----:B------:R-:W1:Y:S08]  /*20b0*/  LDC.64 R96, c[0x0][0x5b0] ;  /* 0x00016c00ff607b82 */ /* 0x000e700000000a00 */
[----:B------:R-:W2:Y:S01]  /*20c0*/  LDC.64 R10, c[0x0][0x5a8] ;  /* 0x00016a00ff0a7b82 */ /* 0x000ea20000000a00 */
[-C--:B0-----:R-:W-:Y:S02]  /*20d0*/  IMAD R8, R21, R14.reuse, RZ ;  /* 0x0000000e15087224 */ /* 0x081fe400078e02ff */
[----:B------:R-:W-:-:S04]  /*20e0*/  IMAD.WIDE.U32 R20, R23, R14, R6 ;  /* 0x0000000e17147225 */ /* 0x000fc800078e0006 */
[----:B------:R-:W-:Y:S02]  /*20f0*/  IMAD R103, R23, R15, R8 ;  /* 0x0000000f17677224 */ /* 0x000fe400078e0208 */
[-C--:B-1----:R-:W-:Y:S02]  /*2100*/  IMAD R8, R95, R96.reuse, RZ ;  /* 0x000000605f087224 */ /* 0x082fe400078e02ff */
[----:B------:R-:W-:Y:S02]  /*2110*/  IMAD.IADD R91, R21, 0x1, R103 ;  /* 0x00000001155b7824 */ /* 0x000fe400078e0267 */
[----:B------:R-:W-:Y:S02]  /*2120*/  IMAD.MOV.U32 R90, RZ, RZ, R20 ;  /* 0x000000ffff5a7224 */ /* 0x000fe400078e0014 */
[C---:B------:R-:W-:Y:S02]  /*2130*/  IMAD R109, R113.reuse, R97, R8 ;  /* 0x00000061716d7224 */ /* 0x040fe400078e0208 */
[----:B------:R-:W-:-:S04]  /*2140*/  IMAD.WIDE.U32 R8, R113, R96, R90 ;  /* 0x0000006071087225 */ /* 0x000fc800078e005a */
[----:B------:R-:W-:Y:S01]  /*2150*/  IMAD.IADD R5, R9, 0x1, R109 ;  /* 0x0000000109057824 */ /* 0x000fe200078e026d */
[----:B--2---:R-:W-:-:S04]  /*2160*/  LEA R98, P1, R8, R10, 0x1 ;  /* 0x0000000a08627211 */ /* 0x004fc800078208ff */
[----:B------:R-:W-:-:S05]  /*2170*/  LEA.HI.X R99, R8, R11, R5, 0x1, P1 ;  /* 0x0000000b08637211 */ /* 0x000fca00008f0c05 */
[----:B------:R-:W2:Y:S01]  /*2180*/  @P0 LDG.E.LTC128B.U16 R5, desc[UR36][R98.64] ;  /* 0x0000002462050981 */ /* 0x000ea2000c1e1520 */
[----:B------:R-:W-:Y:S01]  /*2190*/  ISETP.GT.AND P4, PT, R4, 0x1, PT ;  /* 0x000000010400780c */ /* 0x000fe20003f84270 */
[----:B------:R-:W-:Y:S01]  /*21a0*/  IMAD.WIDE.U32 R8, R113, R96, R6 ;  /* 0x0000006071087225 */ /* 0x000fe200078e0006 */
[----:B------:R-:W-:Y:S02]  /*21b0*/  BSSY B1, `(.L_x_30) ;  /* 0x0000013000017945 */ /* 0x000fe40003800000 */
[----:B------:R-:W-:Y:S01]  /*21c0*/  P2R R107, PR, RZ, 0x10 ;  /* 0x00000010ff6b7803 */ /* 0x000fe20000000000 */
[----:B------:R-:W-:Y:S02]  /*21d0*/  IMAD.IADD R9, R109, 0x1, R9 ;  /* 0x000000016d097824 */ /* 0x000fe400078e0209 */
[----:B------:R-:W-:-:S04]  /*21e0*/  IMAD.WIDE.U32 R100, R23, R14, R8 ;  /* 0x0000000e17647225 */ /* 0x000fc800078e0008 */
[----:B------:R-:W-:Y:S01]  /*21f0*/  IMAD.IADD R9, R103, 0x1, R101 ;  /* 0x0000000167097824 */ /* 0x000fe200078e0265 */
[----:B------:R-:W-:Y:S02]  /*2200*/  LEA R8, P2, R100, R10, 0x1 ;  /* 0x0000000a64087211 */ /* 0x000fe400078408ff */
[----:B------:R-:W-:Y:S02]  /*2210*/  SHF.L.U64.HI R101, R96, 0x3, R97 ;  /* 0x0000000360657819 */ /* 0x000fe40000010261 */
[----:B------:R-:W-:Y:S01]  /*2220*/  LEA.HI.X R9, R100, R11, R9, 0x1, P2 ;  /* 0x0000000b64097211 */ /* 0x000fe200010f0c09 */
[----:B------:R-:W-:Y:S02]  /*2230*/  IMAD.SHL.U32 R100, R96, 0x8, RZ ;  /* 0x0000000860647824 */ /* 0x000fe400078e00ff */
[----:B--2---:R-:W-:-:S04]  /*2240*/  IMAD.U32 R92, R5, 0x10000, RZ ;  /* 0x00010000055c7824 */ /* 0x004fc800078e00ff */
[----:B------:R-:W-:Y:S01]  /*2250*/  FMUL R15, R92, R89 ;  /* 0x000000595c0f7220 */ /* 0x000fe20000400000 */
[----:B------:R-:W-:-:S03]  /*2260*/  LEA R92, P1, R104, UR4, 0x1 ;  /* 0x00000004685c7c11 */ /* 0x000fc6000f8208ff */
[----:B------:R-:W-:Y:S01]  /*2270*/  FFMA R15, R56, R88, R15 ;  /* 0x00000058380f7223 */ /* 0x000fe2000000000f */
[----:B------:R-:W-:Y:S02]  /*2280*/  LEA.HI.X R93, R104, UR5, R93, 0x1, P1 ;  /* 0x00000005685d7c11 */ /* 0x000fe400088f0c5d */
[----:B------:R-:W-:Y:S02]  /*2290*/  ISETP.GT.AND P1, PT, R3, RZ, P4 ;  /* 0x000000ff0300720c */ /* 0x000fe40002724270 */
[----:B------:R-:W-:-:S05]  /*22a0*/  F2FP.BF16.F32.PACK_AB R15, RZ, R15 ;  /* 0x0000000fff0f723e */ /* 0x000fca00000010ff */
[----:B------:R0:W-:Y:S06]  /*22b0*/  @P0 STG.E.U16 desc[UR36][R92.64], R15 ;  /* 0x0000000f5c000986 */ /* 0x0001ec000c101524 */
[----:B------:R-:W-:Y:S05]  /*22c0*/  @!P1 BRA `(.L_x_31) ;  /* 0x0000000000049947 */ /* 0x000fea0003800000 */
[----:B------:R1:W5:Y:S02]  /*22d0*/  LDG.E.LTC128B.U16 R5, desc[UR36][R8.64+0x2] ;  /* 0x0000022408057981 */ /* 0x000364000c1e1520 */
.L_x_31:
[----:B------:R-:W-:Y:S05]  /*22e0*/  BSYNC B1 ;  /* 0x0000000000017941 */ /* 0x000fea0003800000 */
.L_x_30:
[----:B------:R-:W-:Y:S01]  /*22f0*/  IMAD.WIDE.U32 R104, R113, R96, R100 ;  /* 0x0000006071687225 */ /* 0x000fe200078e0064 */
[----:B------:R-:W-:-:S03]  /*2300*/  ISETP.GT.AND P0, PT, R3, 0x8, P6 ;  /* 0x000000080300780c */ /* 0x000fc60003704270 */
[----:B-----5:R-:W-:Y:S01]  /*2310*/  IMAD.U32 R56, R5, 0x10000, RZ ;  /* 0x0001000005387824 */ /* 0x020fe200078e00ff */
[----:B0-----:R-:W-:Y:S01]  /*2320*/  IADD3 R15, P2, R20, R104, RZ ;  /* 0x00000068140f7210 */ /* 0x001fe20007f5e0ff */
[----:B------:R-:W-:Y:S02]  /*2330*/  IMAD.IADD R109, R109, 0x1, R105 ;  /* 0x000000016d6d7824 */ /* 0x000fe400078e0269 */
[----:B------:R-:W-:Y:S02]  /*2340*/  FMUL R56, R56, R89 ;  /* 0x0000005938387220 */ /* 0x000fe40000400000 */
[----:B------:R-:W-:Y:S02]  /*2350*/  IMAD.X R98, R109, 0x1, R91, P2 ;  /* 0x000000016d627824 */ /* 0x000fe400010e065b */
[----:B------:R-:W-:Y:S01]  /*2360*/  FFMA R57, R57, R88, R56 ;  /* 0x0000005839397223 */ /* 0x000fe20000000038 */
[----:B------:R-:W-:-:S04]  /*2370*/  LEA R56, P2, R15, R10, 0x1 ;  /* 0x0000000a0f387211 */ /* 0x000fc800078408ff */
[----:B------:R-:W-:Y:S02]  /*2380*/  F2FP.BF16.F32.PACK_AB R99, RZ, R57 ;  /* 0x00000039ff63723e */ /* 0x000fe400000010ff */
[----:B------:R-:W-:Y:S02]  /*2390*/  LEA.HI.X R57, R15, R11, R98, 0x1, P2 ;  /* 0x0000000b0f397211 */ /* 0x000fe400010f0c62 */
[----:B------:R-:W-:Y:S01]  /*23a0*/  PRMT R15, R5, 0x7610, R15 ;  /* 0x00007610050f7816 */ /* 0x000fe2000000000f */
[----:B------:R0:W-:Y:S05]  /*23b0*/  @P1 STG.E.U16 desc[UR36][R92.64+0x2], R99 ;  /* 0x000002635c001986 */ /* 0x0001ea000c101524 */
[----:B------:R2:W3:Y:S01]  /*23c0*/  @P0 LDG.E.LTC128B.U16 R15, desc[UR36][R56.64] ;  /* 0x00000024380f0981 */ /* 0x0004e2000c1e1520 */
[----:B------:R-:W-:Y:S01]  /*23d0*/  IADD3 R104, P1, R6, R104, RZ ;  /* 0x0000006806687210 */ /* 0x000fe20007f3e0ff */
[----:B------:R-:W-:Y:S01]  /*23e0*/  BSSY B1, `(.L_x_32) ;  /* 0x0000012000017945 */ /* 0x000fe20003800000 */
[----:B------:R-:W-:-:S03]  /*23f0*/  SHF.L.U64.HI R111, R12, 0x4, R13 ;  /* 0x000000040c6f7819 */ /* 0x000fc6000001020d */
[----:B------:R-:W-:Y:S01]  /*2400*/  IMAD.X R105, R7, 0x1, R109, P1 ;  /* 0x0000000107697824 */ /* 0x000fe200008e066d */
[----:B------:R-:W-:Y:S02]  /*2410*/  SHF.L.U32 R109, R12, 0x4, RZ ;  /* 0x000000040c6d7819 */ /* 0x000fe400000006ff */
[----:B------:R-:W-:Y:S01]  /*2420*/  ISETP.GT.AND P1, PT, R3, 0x8, P4 ;  /* 0x000000080300780c */ /* 0x000fe20002724270 */
[----:B------:R-:W-:-:S03]  /*2430*/  IMAD.WIDE.U32 R104, R23, R14, R104 ;  /* 0x0000000e17687225 */ /* 0x000fc600078e0068 */
[----:B--2---:R-:W-:Y:S01]  /*2440*/  LEA R56, P3, R104, R10, 0x1 ;  /* 0x0000000a68387211 */ /* 0x004fe200078608ff */
[----:B---3--:R-:W-:-:S04]  /*2450*/  IMAD.U32 R98, R15, 0x10000, RZ ;  /* 0x000100000f627824 */ /* 0x008fc800078e00ff */
[----:B------:R-:W-:Y:S01]  /*2460*/  FMUL R5, R98, R89 ;  /* 0x0000005962057220 */ /* 0x000fe20000400000 */
[----:B------:R-:W-:-:S03]  /*2470*/  IADD3 R98, P2, R109, R92, RZ ;  /* 0x0000005c6d627210 */ /* 0x000fc60007f5e0ff */
[----:B------:R-:W-:Y:S01]  /*2480*/  FFMA R5, R58, R88, R5 ;  /* 0x000000583a057223 */ /* 0x000fe20000000005 */
[----:B------:R-:W-:Y:S02]  /*2490*/  IMAD.IADD R58, R103, 0x1, R105 ;  /* 0x00000001673a7824 */ /* 0x000fe400078e0269 */
[----:B0-----:R-:W-:Y:S02]  /*24a0*/  IMAD.X R99, R111, 0x1, R93, P2 ;  /* 0x000000016f637824 */ /* 0x001fe400010e065d */
[----:B------:R-:W-:Y:S02]  /*24b0*/  F2FP.BF16.F32.PACK_AB R5, RZ, R5 ;  /* 0x00000005ff05723e */ /* 0x000fe400000010ff */
[----:B------:R-:W-:-:S03]  /*24c0*/  LEA.HI.X R57, R104, R11, R58, 0x1, P3 ;  /* 0x0000000b68397211 */ /* 0x000fc600018f0c3a */
[----:B------:R0:W-:Y:S01]  /*24d0*/  @P0 STG.E.U16 desc[UR36][R98.64], R5 ;  /* 0x0000000562000986 */ /* 0x0001e2000c101524 */
[----:B------:R-:W-:Y:S05]  /*24e0*/  @!P1 BRA `(.L_x_33) ;  /* 0x0000000000049947 */ /* 0x000fea0003800000 */
[----:B------:R2:W5:Y:S02]  /*24f0*/  LDG.E.LTC128B.U16 R15, desc[UR36][R56.64+0x2] ;  /* 0x00000224380f7981 */ /* 0x000564000c1e1520 */
.L_x_33:
[----:B------:R-:W-:Y:S05]  /*2500*/  BSYNC B1 ;  /* 0x0000000000017941 */ /* 0x000fea0003800000 */
.L_x_32:
[C---:B-----5:R-:W-:Y:S01]  /*2510*/  IMAD.U32 R58, R15.reuse, 0x10000, RZ ;  /* 0x000100000f3a7824 */ /* 0x060fe200078e00ff */
[----:B------:R-:W-:Y:S01]  /*2520*/  ISETP.GT.AND P4, PT, R4, 0x8, PT ;  /* 0x000000080400780c */ /* 0x000fe20003f84270 */
[----:B------:R-:W-:Y:S01]  /*2530*/  BSSY B1, `(.L_x_34) ;  /* 0x000000d000017945 */ /* 0x000fe20003800000 */
[----:B------:R-:W-:Y:S01]  /*2540*/  PRMT R104, R15, 0x7610, R104 ;  /* 0x000076100f687816 */ /* 0x000fe20000000068 */
[----:B------:R-:W-:Y:S01]  /*2550*/  FMUL R58, R58, R89 ;  /* 0x000000593a3a7220 */ /* 0x000fe20000400000 */
[----:B------:R-:W-:Y:S02]  /*2560*/  ISETP.GT.AND P0, PT, R3, RZ, P4 ;  /* 0x000000ff0300720c */ /* 0x000fe40002704270 */
[----:B------:R-:W-:Y:S01]  /*2570*/  P2R R108, PR, RZ, 0x10 ;  /* 0x00000010ff6c7803 */ /* 0x000fe20000000000 */
[----:B------:R-:W-:Y:S01]  /*2580*/  FFMA R58, R59, R88, R58 ;  /* 0x000000583b3a7223 */ /* 0x000fe2000000003a */
[----:B------:R-:W-:-:S04]  /*2590*/  IMAD.MOV.U32 R59, RZ, RZ, R99 ;  /* 0x000000ffff3b7224 */ /* 0x000fc800078e0063 */
[----:B------:R-:W-:-:S04]  /*25a0*/  F2FP.BF16.F32.PACK_AB R58, RZ, R58 ;  /* 0x0000003aff3a723e */ /* 0x000fc800000010ff */
[----:B0-----:R-:W-:Y:S01]  /*25b0*/  PRMT R5, R58, 0x7610, R5 ;  /* 0x000076103a057816 */ /* 0x001fe20000000005 */
[----:B------:R-:W-:-:S05]  /*25c0*/  IMAD.MOV.U32 R58, RZ, RZ, R98 ;  /* 0x000000ffff3a7224 */ /* 0x000fca00078e0062 */
[----:B------:R0:W-:Y:S01]  /*25d0*/  @P1 STG.E.U16 desc[UR36][R58.64+0x2], R5 ;  /* 0x000002053a001986 */ /* 0x0001e2000c101524 */
[----:B------:R-:W-:Y:S05]  /*25e0*/  @!P0 BRA `(.L_x_35) ;  /* 0x0000000000048947 */ /* 0x000fea0003800000 */
[----:B------:R3:W5:Y:S02]  /*25f0*/  LDG.E.LTC128B.U16 R104, desc[UR36][R8.64+0x10] ;  /* 0x0000102408687981 */ /* 0x000764000c1e1520 */
.L_x_35:
[----:B------:R-:W-:Y:S05]  /*2600*/  BSYNC B1 ;  /* 0x0000000000017941 */ /* 0x000fea0003800000 */
.L_x_34:
[----:B-----5:R-:W-:Y:S01]  /*2610*/  IMAD.U32 R106, R104, 0x10000, RZ ;  /* 0x00010000686a7824 */ /* 0x020fe200078e00ff */
[C---:B------:R-:W-:Y:S01]  /*2620*/  SHF.L.U64.HI R15, R12.reuse, 0x8, R13 ;  /* 0x000000080c0f7819 */ /* 0x040fe2000001020d */
[----:B0-----:R-:W-:Y:S01]  /*2630*/  IMAD.SHL.U32 R5, R12, 0x100, RZ ;  /* 0x000001000c057824 */ /* 0x001fe200078e00ff */
[----:B------:R-:W-:Y:S01]  /*2640*/  ISETP.GT.AND P3, PT, R4, 0x9, PT ;  /* 0x000000090400780c */ /* 0x000fe20003f64270 */
[----:B------:R-:W-:Y:S01]  /*2650*/  FMUL R105, R106, R89 ;  /* 0x000000596a697220 */ /* 0x000fe20000400000 */
[----:B------:R-:W-:Y:S02]  /*2660*/  BSSY B1, `(.L_x_36) ;  /* 0x000000a000017945 */ /* 0x000fe40003800000 */
[----:B------:R-:W-:Y:S01]  /*2670*/  IADD3 R12, P1, P2, R5, R92, R109 ;  /* 0x0000005c050c7210 */ /* 0x000fe20007a3e06d */
[----:B------:R-:W-:-:S03]  /*2680*/  FFMA R105, R60, R88, R105 ;  /* 0x000000583c697223 */ /* 0x000fc60000000069 */
[----:B------:R-:W-:Y:S02]  /*2690*/  IADD3.X R13, R15, R93, R111, P1, P2 ;  /* 0x0000005d0f0d7210 */ /* 0x000fe40000fe446f */
[----:B------:R-:W-:Y:S02]  /*26a0*/  F2FP.BF16.F32.PACK_AB R60, RZ, R105 ;  /* 0x00000069ff3c723e */ /* 0x000fe400000010ff */
[----:B------:R-:W-:Y:S02]  /*26b0*/  ISETP.GT.AND P1, PT, R3, RZ, P3 ;  /* 0x000000ff0300720c */ /* 0x000fe40001f24270 */
[----:B------:R-:W-:Y:S01]  /*26c0*/  P2R R105, PR, RZ, 0x8 ;  /* 0x00000008ff697803 */ /* 0x000fe20000000000 */
[----:B------:R0:W-:Y:S10]  /*26d0*/  @P0 STG.E.U16 desc[UR36][R92.64+0x10], R60 ;  /* 0x0000103c5c000986 */ /* 0x0001f4000c101524 */
[----:B------:R-:W-:Y:S05]  /*26e0*/  @!P1 BRA `(.L_x_37) ;  /* 0x0000000000049947 */ /* 0x000fea0003800000 */
[----:B------:R4:W5:Y:S02]  /*26f0*/  LDG.E.LTC128B.U16 R104, desc[UR36][R8.64+0x12] ;  /* 0x0000122408687981 */ /* 0x000964000c1e1520 */
.L_x_37:
[----:B------:R-:W-:Y:S05]  /*2700*/  BSYNC B1 ;  /* 0x0000000000017941 */ /* 0x000fea0003800000 */
.L_x_36:
[----:B0----5:R-:W-:Y:S01]  /*2710*/  IMAD.U32 R60, R104, 0x10000, RZ ;  /* 0x00010000683c7824 */ /* 0x021fe200078e00ff */
[----:B------:R-:W-:Y:S01]  /*2720*/  ISETP.GT.AND P0, PT, R3, 0x8, P4 ;  /* 0x000000080300780c */ /* 0x000fe20002704270 */
[----:B------:R-:W-:Y:S02]  /*2730*/  BSSY B1, `(.L_x_38) ;  /* 0x000000a000017945 */ /* 0x000fe40003800000 */
[----:B------:R-:W-:-:S04]  /*2740*/  FMUL R60, R60, R89 ;  /* 0x000000593c3c7220 */ /* 0x000fc80000400000 */
[----:B------:R-:W-:Y:S01]  /*2750*/  FFMA R60, R61, R88, R60 ;  /* 0x000000583d3c7223 */ /* 0x000fe2000000003c */
[----:B------:R-:W-:-:S04]  /*2760*/  @P1 IMAD.MOV.U32 R61, RZ, RZ, R93 ;  /* 0x000000ffff3d1224 */ /* 0x000fc800078e005d */
[----:B------:R-:W-:-:S04]  /*2770*/  F2FP.BF16.F32.PACK_AB R60, RZ, R60 ;  /* 0x0000003cff3c723e */ /* 0x000fc800000010ff */
[----:B------:R-:W-:Y:S01]  /*2780*/  PRMT R106, R60, 0x7610, R106 ;  /* 0x000076103c6a7816 */ /* 0x000fe2000000006a */
[----:B------:R-:W-:-:S05]  /*2790*/  @P1 IMAD.MOV.U32 R60, RZ, RZ, R92 ;  /* 0x000000ffff3c1224 */ /* 0x000fca00078e005c */
[----:B------:R0:W-:Y:S01]  /*27a0*/  @P1 STG.E.U16 desc[UR36][R60.64+0x12], R106 ;  /* 0x0000126a3c001986 */ /* 0x0001e2000c101524 */
[----:B------:R-:W-:Y:S05]  /*27b0*/  @!P0 BRA `(.L_x_39) ;  /* 0x0000000000048947 */ /* 0x000fea0003800000 */
[----:B------:R0:W5:Y:S02]  /*27c0*/  LDG.E.LTC128B.U16 R104, desc[UR36][R56.64+0x10] ;  /* 0x0000102438687981 */ /* 0x000164000c1e1520 */
.L_x_39:
[----:B------:R-:W-:Y:S05]  /*27d0*/  BSYNC B1 ;  /* 0x0000000000017941 */ /* 0x000fea0003800000 */
.L_x_38:
[----:B0----5:R-:W-:Y:S01]  /*27e0*/  IMAD.U32 R60, R104, 0x10000, RZ ;  /* 0x00010000683c7824 */ /* 0x021fe200078e00ff */
[----:B------:R-:W-:Y:S01]  /*27f0*/  ISETP.GT.AND P1, PT, R3, 0x8, P3 ;  /* 0x000000080300780c */ /* 0x000fe20001f24270 */
[----:B------:R-:W-:Y:S02]  /*2800*/  BSSY B1, `(.L_x_40) ;  /* 0x0000007000017945 */ /* 0x000fe40003800000 */
[----:B------:R-:W-:-:S04]  /*2810*/  FMUL R61, R60, R89 ;  /* 0x000000593c3d7220 */ /* 0x000fc80000400000 */
[----:B------:R-:W-:-:S05]  /*2820*/  FFMA R61, R62, R88, R61 ;  /* 0x000000583e3d7223 */ /* 0x000fca000000003d */
[----:B------:R-:W-:-:S05]  /*2830*/  F2FP.BF16.F32.PACK_AB R61, RZ, R61 ;  /* 0x0000003dff3d723e */ /* 0x000fca00000010ff */
[----:B------:R0:W-:Y:S01]  /*2840*/  @P0 STG.E.U16 desc[UR36][R58.64+0x10], R61 ;  /* 0x0000103d3a000986 */ /* 0x0001e2000c101524 */
[----:B------:R-:W-:Y:S05]  /*2850*/  @!P1 BRA `(.L_x_41) ;  /* 0x0000000000049947 */ /* 0x000fea0003800000 */
[----:B------:R0:W5:Y:S02]  /*2860*/  LDG.E.LTC128B.U16 R104, desc[UR36][R56.64+0x12] ;  /* 0x0000122438687981 */ /* 0x000164000c1e1520 */
.L_x_41:
[----:B------:R-:W-:Y:S05]  /*2870*/  BSYNC B1 ;  /* 0x0000000000017941 */ /* 0x000fea0003800000 */
.L_x_40:
[----:B-----5:R-:W-:Y:S01]  /*2880*/  IMAD.U32 R60, R104, 0x10000, RZ ;  /* 0x00010000683c7824 */ /* 0x020fe200078e00ff */
[----:B------:R-:W-:Y:S01]  /*2890*/  IADD3 R113, P0, R113, 0x80, RZ ;  /* 0x0000008071717810 */ /* 0x000fe20007f1e0ff */
[----:B------:R-:W-:Y:S01]  /*28a0*/  BSSY B1, `(.L_x_42) ;  /* 0x000000b000017945 */ /* 0x000fe20003800000 */
[----:B------:R-:W-:Y:S01]  /*28b0*/  ISETP.GT.AND P2, PT, R4, 0x10, PT ;  /* 0x000000100400780c */ /* 0x000fe20003f44270 */
[----:B------:R-:W-:Y:S02]  /*28c0*/  FMUL R60, R60, R89 ;  /* 0x000000593c3c7220 */ /* 0x000fe40000400000 */
[----:B------:R-:W-:Y:S01]  /*28d0*/  IMAD.X R95, RZ, RZ, R95, P0 ;  /* 0x000000ffff5f7224 */ /* 0x000fe200000e065f */
[----:B------:R-:W-:Y:S01]  /*28e0*/  ISETP.GT.AND P0, PT, R3, RZ, P2 ;  /* 0x000000ff0300720c */ /* 0x000fe20001704270 */
[----:B------:R-:W-:Y:S01]  /*28f0*/  FFMA R60, R63, R88, R60 ;  /* 0x000000583f3c7223 */ /* 0x000fe2000000003c */
[----:B------:R-:W-:-:S04]  /*2900*/  P2R R106, PR, RZ, 0x4 ;  /* 0x00000004ff6a7803 */ /* 0x000fc80000000000 */
[----:B------:R-:W-:-:S05]  /*2910*/  F2FP.BF16.F32.PACK_AB R60, RZ, R60 ;  /* 0x0000003cff3c723e */ /* 0x000fca00000010ff */
[----:B------:R0:W-:Y:S02]  /*2920*/  @P1 STG.E.U16 desc[UR36][R58.64+0x12], R60 ;  /* 0x0000123c3a001986 */ /* 0x0001e4000c101524 */
[----:B------:R-:W-:Y:S05]  /*2930*/  @!P0 BRA `(.L_x_43) ;  /* 0x0000000000048947 */ /* 0x000fea0003800000 */
[----:B------:R0:W5:Y:S02]  /*2940*/  LDG.E.LTC128B.U16 R104, desc[UR36][R8.64+0x20] ;  /* 0x0000202408687981 */ /* 0x000164000c1e1520 */
.L_x_43:
[----:B------:R-:W-:Y:S05]  /*2950*/  BSYNC B1 ;  /* 0x0000000000017941 */ /* 0x000fea0003800000 */
.L_x_42:
[----:B0----5:R-:W-:Y:S01]  /*2960*/  IMAD.U32 R60, R104, 0x10000, RZ ;  /* 0x00010000683c7824 */ /* 0x021fe200078e00ff */
[----:B------:R-:W-:Y:S01]  /*2970*/  ISETP.GT.AND P1, PT, R4, 0x11, PT ;  /* 0x000000110400780c */ /* 0x000fe20003f24270 */
[-C--:B------:R-:W-:Y:S01]  /*2980*/  IMAD.WIDE.U32 R62, R113, R96.reuse, R6 ;  /* 0x00000060713e7225 */ /* 0x080fe200078e0006 */
[----:B------:R-:W-:Y:S03]  /*2990*/  BSSY B1, `(.L_x_44) ;  /* 0x0000021000017945 */ /* 0x000fe60003800000 */
[----:B------:R-:W-:Y:S01]  /*29a0*/  FMUL R21, R60, R89 ;  /* 0x000000593c157220 */ /* 0x000fe20000400000 */
[----:B------:R-:W-:-:S03]  /*29b0*/  IMAD R60, R95, R96, RZ ;  /* 0x000000605f3c7224 */ /* 0x000fc600078e02ff */
[----:B------:R-:W-:Y:S01]  /*29c0*/  FFMA R21, R64, R88, R21 ;  /* 0x0000005840157223 */ /* 0x000fe20000000015 */
[C---:B------:R-:W-:Y:S02]  /*29d0*/  IMAD R109, R113.reuse, R97, R60 ;  /* 0x00000061716d7224 */ /* 0x040fe400078e023c */
[----:B------:R-:W-:Y:S02]  /*29e0*/  IMAD.WIDE.U32 R60, R113, R96, R90 ;  /* 0x00000060713c7225 */ /* 0x000fe400078e005a */
[----:B------:R-:W-:Y:S02]  /*29f0*/  F2FP.BF16.F32.PACK_AB R21, RZ, R21 ;  /* 0x00000015ff15723e */ /* 0x000fe400000010ff */
[----:B------:R-:W-:Y:S02]  /*2a00*/  IMAD.IADD R63, R109, 0x1, R63 ;  /* 0x000000016d3f7824 */ /* 0x000fe400078e023f */
[----:B------:R-:W-:Y:S01]  /*2a10*/  PRMT R95, R21, 0x7610, R95 ;  /* 0x00007610155f7816 */ /* 0x000fe2000000005f */
[----:B------:R-:W-:-:S02]  /*2a20*/  IMAD.IADD R21, R61, 0x1, R109 ;  /* 0x000000013d157824 */ /* 0x000fc400078e026d */
[----:B------:R-:W-:Y:S02]  /*2a30*/  IMAD.WIDE.U32 R96, R113, R96, R100 ;  /* 0x0000006071607225 */ /* 0x000fe400078e0064 */
[----:B------:R0:W-:Y:S02]  /*2a40*/  @P0 STG.E.U16 desc[UR36][R92.64+0x20], R95 ;  /* 0x0000205f5c000986 */ /* 0x0001e4000c101524 */
[----:B------:R-:W-:Y:S02]  /*2a50*/  IMAD.IADD R109, R109, 0x1, R97 ;  /* 0x000000016d6d7824 */ /* 0x000fe400078e0261 */
[----:B0-----:R-:W-:Y:S01]  /*2a60*/  IMAD.WIDE.U32 R94, R23, R14, R62 ;  /* 0x0000000e175e7225 */ /* 0x001fe200078e003e */
[----:B------:R-:W-:-:S04]  /*2a70*/  LEA R62, P0, R60, R10, 0x1 ;  /* 0x0000000a3c3e7211 */ /* 0x000fc800078008ff */
[----:B------:R-:W-:Y:S01]  /*2a80*/  LEA.HI.X R63, R60, R11, R21, 0x1, P0 ;  /* 0x0000000b3c3f7211 */ /* 0x000fe200000f0c15 */
[----:B------:R-:W-:Y:S01]  /*2a90*/  IMAD.IADD R21, R103, 0x1, R95 ;  /* 0x0000000167157824 */ /* 0x000fe200078e025f */
[----:B------:R-:W-:-:S04]  /*2aa0*/  LEA R60, P0, R94, R10, 0x1 ;  /* 0x0000000a5e3c7211 */ /* 0x000fc800078008ff */
[----:B------:R-:W-:Y:S02]  /*2ab0*/  LEA.HI.X R61, R94, R11, R21, 0x1, P0 ;  /* 0x0000000b5e3d7211 */ /* 0x000fe400000f0c15 */
[----:B------:R-:W-:-:S05]  /*2ac0*/  IADD3 R64, P0, R20, R96, RZ ;  /* 0x0000006014407210 */ /* 0x000fca0007f1e0ff */
[----:B------:R-:W-:Y:S01]  /*2ad0*/  IMAD.X R90, R109, 0x1, R91, P0 ;  /* 0x000000016d5a7824 */ /* 0x000fe200000e065b */
[----:B------:R-:W-:-:S05]  /*2ae0*/  IADD3 R20, P0, R6, R96, RZ ;  /* 0x0000006006147210 */ /* 0x000fca0007f1e0ff */
[----:B------:R-:W-:Y:S01]  /*2af0*/  IMAD.X R21, R7, 0x1, R109, P0 ;  /* 0x0000000107157824 */ /* 0x000fe200000e066d */
[----:B------:R-:W-:Y:S01]  /*2b00*/  LEA R6, P0, R64, R10, 0x1 ;  /* 0x0000000a40067211 */ /* 0x000fe200078008ff */
[----:B------:R-:W-:-:S03]  /*2b10*/  IMAD.WIDE.U32 R20, R23, R14, R20 ;  /* 0x0000000e17147225 */ /* 0x000fc600078e0014 */
[----:B------:R-:W-:Y:S02]  /*2b20*/  LEA.HI.X R7, R64, R11, R90, 0x1, P0 ;  /* 0x0000000b40077211 */ /* 0x000fe400000f0c5a */
[----:B------:R-:W-:Y:S01]  /*2b30*/  P2R R23, PR, RZ, 0x2 ;  /* 0x00000002ff177803 */ /* 0x000fe20000000000 */
[----:B------:R-:W-:Y:S01]  /*2b40*/  IMAD.IADD R103, R103, 0x1, R21 ;  /* 0x0000000167677824 */ /* 0x000fe200078e0215 */
[----:B------:R-:W-:-:S04]  /*2b50*/  LEA R10, P0, R20, R10, 0x1 ;  /* 0x0000000a140a7211 */ /* 0x000fc800078008ff */
[----:B------:R-:W-:Y:S02]  /*2b60*/  LEA.HI.X R11, R20, R11, R103, 0x1, P0 ;  /* 0x0000000b140b7211 */ /* 0x000fe400000f0c67 */
[----:B------:R-:W-:-:S13]  /*2b70*/  ISETP.GT.AND P0, PT, R3, RZ, P1 ;  /* 0x000000ff0300720c */ /* 0x000fda0000f04270 */
[----:B------:R-:W-:Y:S05]  /*2b80*/  @!P0 BRA `(.L_x_45) ;  /* 0x0000000000048947 */ /* 0x000fea0003800000 */
[----:B------:R0:W5:Y:S02]  /*2b90*/  LDG.E.LTC128B.U16 R104, desc[UR36][R8.64+0x22] ;  /* 0x0000222408687981 */ /* 0x000164000c1e1520 */
.L_x_45:
[----:B------:R-:W-:Y:S05]  /*2ba0*/  BSYNC B1 ;  /* 0x0000000000017941 */ /* 0x000fea0003800000 */
.L_x_44:
[----:B-----5:R-:W-:Y:S01]  /*2bb0*/  IMAD.U32 R14, R104, 0x10000, RZ ;  /* 0x00010000680e7824 */ /* 0x020fe200078e00ff */
[----:B------:R-:W-:Y:S01]  /*2bc0*/  BSSY B1, `(.L_x_46) ;  /* 0x000000a000017945 */ /* 0x000fe20003800000 */
[----:B------:R-:W-:Y:S02]  /*2bd0*/  @P0 IMAD.MOV.U32 R20, RZ, RZ, R92 ;  /* 0x000000ffff140224 */ /* 0x000fe400078e005c */
[----:B------:R-:W-:Y:S01]  /*2be0*/  FMUL R14, R14, R89 ;  /* 0x000000590e0e7220 */ /* 0x000fe20000400000 */
[----:B------:R-:W-:-:S03]  /*2bf0*/  @P0 IMAD.MOV.U32 R21, RZ, RZ, R93 ;  /* 0x000000ffff150224 */ /* 0x000fc600078e005d */
[----:B------:R-:W-:-:S05]  /*2c00*/  FFMA R14, R65, R88, R14 ;  /* 0x00000058410e7223 */ /* 0x000fca000000000e */
[----:B------:R-:W-:-:S05]  /*2c10*/  F2FP.BF16.F32.PACK_AB R14, RZ, R14 ;  /* 0x0000000eff0e723e */ /* 0x000fca00000010ff */
[----:B------:R0:W-:Y:S01]  /*2c20*/  @P0 STG.E.U16 desc[UR36][R20.64+0x22], R14 ;  /* 0x0000220e14000986 */ /* 0x0001e2000c101524 */
[----:B------:R-:W-:-:S13]  /*2c30*/  ISETP.GT.AND P0, PT, R3, 0x8, P2 ;  /* 0x000000080300780c */ /* 0x000fda0001704270 */
[----:B0-----:R-:W-:Y:S05]  /*2c40*/  @!P0 BRA `(.L_x_47) ;  /* 0x0000000000048947 */ /* 0x001fea0003800000 */
[----:B------:R0:W5:Y:S02]  /*2c50*/  LDG.E.LTC128B.U16 R104, desc[UR36][R56.64+0x20] ;  /* 0x0000202438687981 */ /* 0x000164000c1e1520 */
.L_x_47:
[----:B------:R-:W-:Y:S05]  /*2c60*/  BSYNC B1 ;  /* 0x0000000000017941 */ /* 0x000fea0003800000 */
.L_x_46:
[----:B-----5:R-:W-:Y:S01]  /*2c70*/  IMAD.U32 R14, R104, 0x10000, RZ ;  /* 0x00010000680e7824 */ /* 0x020fe200078e00ff */
[----:B------:R-:W-:Y:S03]  /*2c80*/  BSSY B1, `(.L_x_48) ;  /* 0x0000008000017945 */ /* 0x000fe60003800000 */
[----:B------:R-:W-:-:S04]  /*2c90*/  FMUL R21, R14, R89 ;  /* 0x000000590e157220 */ /* 0x000fc80000400000 */
[----:B------:R-:W-:-:S05]  /*2ca0*/  FFMA R21, R66, R88, R21 ;  /* 0x0000005842157223 */ /* 0x000fca0000000015 */
[----:B------:R-:W-:-:S05]  /*2cb0*/  F2FP.BF16.F32.PACK_AB R21, RZ, R21 ;  /* 0x00000015ff15723e */ /* 0x000fca00000010ff */
[----:B------:R0:W-:Y:S01]  /*2cc0*/  @P0 STG.E.U16 desc[UR36][R58.64+0x20], R21 ;  /* 0x000020153a000986 */ /* 0x0001e2000c101524 */
[----:B------:R-:W-:-:S13]  /*2cd0*/  ISETP.GT.AND P0, PT, R3, 0x8, P1 ;  /* 0x000000080300780c */ /* 0x000fda0000f04270 */
[----:B0-----:R-:W-:Y:S05]  /*2ce0*/  @!P0 BRA `(.L_x_49) ;  /* 0x0000000000048947 */ /* 0x001fea0003800000 */
[----:B------:R0:W5:Y:S02]  /*2cf0*/  LDG.E.LTC128B.U16 R104, desc[UR36][R56.64+0x22] ;  /* 0x0000222438687981 */ /* 0x000164000c1e1520 */
.L_x_49:
[----:B------:R-:W-:Y:S05]  /*2d00*/  BSYNC B1 ;  /* 0x0000000000017941 */ /* 0x000fea0003800000 */
.L_x_48:
[----:B-----5:R-:W-:Y:S01]  /*2d10*/  IMAD.U32 R14, R104, 0x10000, RZ ;  /* 0x00010000680e7824 */ /* 0x020fe200078e00ff */
[----:B------:R-:W-:Y:S01]  /*2d20*/  ISETP.GT.AND P2, PT, R4, 0x18, PT ;  /* 0x000000180400780c */ /* 0x000fe20003f44270 */
[----:B------:R-:W-:Y:S02]  /*2d30*/  BSSY B1, `(.L_x_50) ;  /* 0x0000009000017945 */ /* 0x000fe40003800000 */
[----:B------:R-:W-:Y:S01]  /*2d40*/  FMUL R14, R14, R89 ;  /* 0x000000590e0e7220 */ /* 0x000fe20000400000 */
[----:B------:R-:W-:-:S03]  /*2d50*/  P2R R90, PR, RZ, 0x4 ;  /* 0x00000004ff5a7803 */ /* 0x000fc60000000000 */
[----:B------:R-:W-:-:S05]  /*2d60*/  FFMA R14, R67, R88, R14 ;  /* 0x00000058430e7223 */ /* 0x000fca000000000e */
[----:B------:R-:W-:-:S05]  /*2d70*/  F2FP.BF16.F32.PACK_AB R14, RZ, R14 ;  /* 0x0000000eff0e723e */ /* 0x000fca00000010ff */
[----:B------:R0:W-:Y:S01]  /*2d80*/  @P0 STG.E.U16 desc[UR36][R58.64+0x22], R14 ;  /* 0x0000220e3a000986 */ /* 0x0001e2000c101524 */
[----:B------:R-:W-:-:S13]  /*2d90*/  ISETP.GT.AND P0, PT, R3, RZ, P2 ;  /* 0x000000ff0300720c */ /* 0x000fda0001704270 */
[----:B0-----:R-:W-:Y:S05]  /*2da0*/  @!P0 BRA `(.L_x_51) ;  /* 0x0000000000048947 */ /* 0x001fea0003800000 */
[----:B------:R0:W5:Y:S02]  /*2db0*/  LDG.E.LTC128B.U16 R104, desc[UR36][R8.64+0x30] ;  /* 0x0000302408687981 */ /* 0x000164000c1e1520 */
.L_x_51:
[----:B------:R-:W-:Y:S05]  /*2dc0*/  BSYNC B1 ;  /* 0x0000000000017941 */ /* 0x000fea0003800000 */
.L_x_50:
[----:B-----5:R-:W-:Y:S01]  /*2dd0*/  IMAD.U32 R14, R104, 0x10000, RZ ;  /* 0x00010000680e7824 */ /* 0x020fe200078e00ff */
[----:B------:R-:W-:Y:S01]  /*2de0*/  ISETP.GT.AND P1, PT, R4, 0x19, PT ;  /* 0x000000190400780c */ /* 0x000fe20003f24270 */
[----:B------:R-:W-:Y:S01]  /*2df0*/  @P0 IMAD.MOV.U32 R20, RZ, RZ, R92 ;  /* 0x000000ffff140224 */ /* 0x000fe200078e005c */
[----:B------:R-:W-:Y:S01]  /*2e00*/  BSSY B1, `(.L_x_52) ;  /* 0x000000b000017945 */ /* 0x000fe20003800000 */
[----:B------:R-:W-:-:S04]  /*2e10*/  FMUL R21, R14, R89 ;  /* 0x000000590e157220 */ /* 0x000fc80000400000 */
[----:B------:R-:W-:Y:S01]  /*2e20*/  FFMA R21, R68, R88, R21 ;  /* 0x0000005844157223 */ /* 0x000fe20000000015 */
[----:B------:R-:W-:-:S04]  /*2e30*/  P2R R68, PR, RZ, 0x2 ;  /* 0x00000002ff447803 */ /* 0x000fc80000000000 */
[----:B------:R-:W-:-:S04]  /*2e40*/  F2FP.BF16.F32.PACK_AB R21, RZ, R21 ;  /* 0x00000015ff15723e */ /* 0x000fc800000010ff */
[----:B------:R-:W-:Y:S01]  /*2e50*/  PRMT R14, R21, 0x7610, R14 ;  /* 0x00007610150e7816 */ /* 0x000fe2000000000e */
[----:B------:R-:W-:-:S05]  /*2e60*/  @P0 IMAD.MOV.U32 R21, RZ, RZ, R93 ;  /* 0x000000ffff150224 */ /* 0x000fca00078e005d */
[----:B------:R0:W-:Y:S01]  /*2e70*/  @P0 STG.E.U16 desc[UR36][R20.64+0x30], R14 ;  /* 0x0000300e14000986 */ /* 0x0001e2000c101524 */
[----:B------:R-:W-:-:S13]  /*2e80*/  ISETP.GT.AND P0, PT, R3, RZ, P1 ;  /* 0x000000ff0300720c */ /* 0x000fda0000f04270 */
[----:B0-----:R-:W-:Y:S05]  /*2e90*/  @!P0 BRA `(.L_x_53) ;  /* 0x0000000000048947 */ /* 0x001fea0003800000 */
[----:B------:R0:W5:Y:S02]  /*2ea0*/  LDG.E.LTC128B.U16 R104, desc[UR36][R8.64+0x32] ;  /* 0x0000322408687981 */ /* 0x000164000c1e1520 */
.L_x_53:
[----:B------:R-:W-:Y:S05]  /*2eb0*/  BSYNC B1 ;  /* 0x0000000000017941 */ /* 0x000fea0003800000 */
.L_x_52:
[----:B-----5:R-:W-:Y:S01]  /*2ec0*/  IMAD.U32 R14, R104, 0x10000, RZ ;  /* 0x00010000680e7824 */ /* 0x020fe200078e00ff */
[----:B------:R-:W-:Y:S01]  /*2ed0*/  @P0 MOV R21, R93 ;  /* 0x0000005d00150202 */ /* 0x000fe20000000f00 */
[----:B------:R-:W-:Y:S01]  /*2ee0*/  @P0 IMAD.MOV.U32 R20, RZ, RZ, R92 ;  /* 0x000000ffff140224 */ /* 0x000fe200078e005c */
[----:B------:R-:W-:Y:S01]  /*2ef0*/  BSSY B1, `(.L_x_54) ;  /* 0x0000008000017945 */ /* 0x000fe20003800000 */
[----:B------:R-:W-:-:S04]  /*2f00*/  FMUL R14, R14, R89 ;  /* 0x000000590e0e7220 */ /* 0x000fc80000400000 */
[----:B------:R-:W-:-:S05]  /*2f10*/  FFMA R14, R69, R88, R14 ;  /* 0x00000058450e7223 */ /* 0x000fca000000000e */
[----:B------:R-:W-:-:S05]  /*2f20*/  F2FP.BF16.F32.PACK_AB R14, RZ, R14 ;  /* 0x0000000eff0e723e */ /* 0x000fca00000010ff */
[----:B------:R0:W-:Y:S01]  /*2f30*/  @P0 STG.E.U16 desc[UR36][R20.64+0x32], R14 ;  /* 0x0000320e14000986 */ /* 0x0001e2000c101524 */
[----:B------:R-:W-:-:S13]  /*2f40*/  ISETP.GT.AND P0, PT, R3, 0x8, P2 ;  /* 0x000000080300780c */ /* 0x000fda0001704270 */
[----:B0-----:R-:W-:Y:S05]  /*2f50*/  @!P0 BRA `(.L_x_55) ;  /* 0x0000000000048947 */ /* 0x001fea0003800000 */
[----:B------:R0:W5:Y:S02]  /*2f60*/  LDG.E.LTC128B.U16 R104, desc[UR36][R56.64+0x30] ;  /* 0x0000302438687981 */ /* 0x000164000c1e1520 */
.L_x_55:
[----:B------:R-:W-:Y:S05]  /*2f70*/  BSYNC B1 ;  /* 0x0000000000017941 */ /* 0x000fea0003800000 */
.L_x_54:
        /* <DEDUP_REMOVED lines=9> */
.L_x_57:
[----:B------:R-:W-:Y:S05]  /*3010*/  BSYNC B1 ;  /* 0x0000000000017941 */ /* 0x000fea0003800000 */
.L_x_56:
        /* <DEDUP_REMOVED lines=11> */
.L_x_59:
[----:B------:R-:W-:Y:S05]  /*30d0*/  BSYNC B1 ;  /* 0x0000000000017941 */ /* 0x000fea0003800000 */
.L_x_58:
[----:B-----5:R-:W-:Y:S01]  /*30e0*/  IMAD.U32 R14, R104, 0x10000, RZ ;  /* 0x00010000680e7824 */ /* 0x020fe200078e00ff */
[----:B------:R-:W-:Y:S01]  /*30f0*/  ISETP.GT.AND P1, PT, R4, 0x21, PT ;  /* 0x000000210400780c */ /* 0x000fe20003f24270 */
[----:B------:R-:W-:Y:S01]  /*3100*/  @P0 IMAD.MOV.U32 R20, RZ, RZ, R92 ;  /* 0x000000ffff140224 */ /* 0x000fe200078e005c */
[----:B------:R-:W-:Y:S01]  /*3110*/  BSSY B1, `(.L_x_60) ;  /* 0x000000b000017945 */ /* 0x000fe20003800000 */
[----:B------:R-:W-:Y:S01]  /*3120*/  FMUL R21, R14, R89 ;  /* 0x000000590e157220 */ /* 0x000fe20000400000 */
[----:B------:R-:W-:-:S03]  /*3130*/  P2R R70, PR, RZ, 0x2 ;  /* 0x00000002ff467803 */ /* 0x000fc60000000000 */
[----:B------:R-:W-:-:S05]  /*3140*/  FFMA R21, R72, R88, R21 ;  /* 0x0000005848157223 */ /* 0x000fca0000000015 */
[----:B------:R-:W-:-:S04]  /*3150*/  F2FP.BF16.F32.PACK_AB R21, RZ, R21 ;  /* 0x00000015ff15723e */ /* 0x000fc800000010ff */
[----:B------:R-:W-:Y:S01]  /*3160*/  PRMT R14, R21, 0x7610, R14 ;  /* 0x00007610150e7816 */ /* 0x000fe2000000000e */
[----:B------:R-:W-:-:S05]  /*3170*/  @P0 IMAD.MOV.U32 R21, RZ, RZ, R93 ;  /* 0x000000ffff150224 */ /* 0x000fca00078e005d */
[----:B------:R0:W-:Y:S01]  /*3180*/  @P0 STG.E.U16 desc[UR36][R20.64+0x40], R14 ;  /* 0x0000400e14000986 */ /* 0x0001e2000c101524 */
[----:B------:R-:W-:-:S13]  /*3190*/  ISETP.GT.AND P0, PT, R3, RZ, P1 ;  /* 0x000000ff0300720c */ /* 0x000fda0000f04270 */
[----:B0-----:R-:W-:Y:S05]  /*31a0*/  @!P0 BRA `(.L_x_61) ;  /* 0x0000000000048947 */ /* 0x001fea0003800000 */
[----:B------:R0:W5:Y:S02]  /*31b0*/  LDG.E.LTC128B.U16 R104, desc[UR36][R8.64+0x42] ;  /* 0x0000422408687981 */ /* 0x000164000c1e1520 */
.L_x_61:
[----:B------:R-:W-:Y:S05]  /*31c0*/  BSYNC B1 ;  /* 0x0000000000017941 */ /* 0x000fea0003800000 */
.L_x_60:
        /* <DEDUP_REMOVED lines=11> */
.L_x_63:
[----:B------:R-:W-:Y:S05]  /*3280*/  BSYNC B1 ;  /* 0x0000000000017941 */ /* 0x000fea0003800000 */
.L_x_62:
        /* <DEDUP_REMOVED lines=9> */
.L_x_65:
[----:B------:R-:W-:Y:S05]  /*3320*/  BSYNC B1 ;  /* 0x0000000000017941 */ /* 0x000fea0003800000 */
.L_x_64:
        /* <DEDUP_REMOVED lines=11> */
.L_x_67:
[----:B------:R-:W-:Y:S05]  /*33e0*/  BSYNC B1 ;  /* 0x0000000000017941 */ /* 0x000fea0003800000 */
.L_x_66:
[----:B-----5:R-:W-:Y:S01]  /*33f0*/  IMAD.U32 R14, R104, 0x10000, RZ ;  /* 0x00010000680e7824 */ /* 0x020fe200078e00ff */
[----:B------:R-:W-:Y:S01]  /*3400*/  ISETP.GT.AND P5, PT, R4, 0x29, PT ;  /* 0x000000290400780c */ /* 0x000fe20003fa4270 */
[----:B------:R-:W-:Y:S01]  /*3410*/  @P0 IMAD.MOV.U32 R20, RZ, RZ, R92 ;  /* 0x000000ffff140224 */ /* 0x000fe200078e005c */
[----:B------:R-:W-:Y:S01]  /*3420*/  BSSY B1, `(.L_x_68) ;  /* 0x000000b000017945 */ /* 0x000fe20003800000 */
[----:B------:R-:W-:-:S04]  /*3430*/  FMUL R21, R14, R89 ;  /* 0x000000590e157220 */ /* 0x000fc80000400000 */
[----:B------:R-:W-:-:S05]  /*3440*/  FFMA R21, R76, R88, R21 ;  /* 0x000000584c157223 */ /* 0x000fca0000000015 */
[----:B------:R-:W-:-:S04]  /*3450*/  F2FP.BF16.F32.PACK_AB R21, RZ, R21 ;  /* 0x00000015ff15723e */ /* 0x000fc800000010ff */
[----:B------:R-:W-:Y:S01]  /*3460*/  PRMT R14, R21, 0x7610, R14 ;  /* 0x00007610150e7816 */ /* 0x000fe2000000000e */
[----:B------:R-:W-:-:S05]  /*3470*/  @P0 IMAD.MOV.U32 R21, RZ, RZ, R93 ;  /* 0x000000ffff150224 */ /* 0x000fca00078e005d */
[----:B------:R1:W-:Y:S01]  /*3480*/  @P0 STG.E.U16 desc[UR36][R20.64+0x50], R14 ;  /* 0x0000500e14000986 */ /* 0x0003e2000c101524 */
[----:B------:R-:W-:Y:S02]  /*3490*/  ISETP.GT.AND P0, PT, R3, RZ, P5 ;  /* 0x000000ff0300720c */ /* 0x000fe40002f04270 */
[----:B-1----:R-:W-:-:S11]  /*34a0*/  P2R R14, PR, RZ, 0x20 ;  /* 0x00000020ff0e7803 */ /* 0x002fd60000000000 */
[----:B------:R-:W-:Y:S05]  /*34b0*/  @!P0 BRA `(.L_x_69) ;  /* 0x0000000000048947 */ /* 0x000fea0003800000 */
[----:B------:R1:W5:Y:S02]  /*34c0*/  LDG.E.LTC128B.U16 R104, desc[UR36][R8.64+0x52] ;  /* 0x0000522408687981 */ /* 0x000364000c1e1520 */
.L_x_69:
[----:B------:R-:W-:Y:S05]  /*34d0*/  BSYNC B1 ;  /* 0x0000000000017941 */ /* 0x000fea0003800000 */
.L_x_68:
        /* <DEDUP_REMOVED lines=11> */
.L_x_71:
[----:B------:R-:W-:Y:S05]  /*3590*/  BSYNC B1 ;  /* 0x0000000000017941 */ /* 0x000fea0003800000 */
.L_x_70:
        /* <DEDUP_REMOVED lines=9> */
.L_x_73:
[----:B------:R-:W-:Y:S05]  /*3630*/  BSYNC B1 ;  /* 0x0000000000017941 */ /* 0x000fea0003800000 */
.L_x_72:
[----:B-----5:R-:W-:Y:S01]  /*3640*/  IMAD.U32 R14, R104, 0x10000, RZ ;  /* 0x00010000680e7824 */ /* 0x020fe200078e00ff */
[----:B------:R-:W-:Y:S01]  /*3650*/  ISETP.GT.AND P3, PT, R4, 0x30, PT ;  /* 0x000000300400780c */ /* 0x000fe20003f64270 */
[----:B------:R-:W-:Y:S02]  /*3660*/  BSSY B1, `(.L_x_74) ;  /* 0x0000008000017945 */ /* 0x000fe40003800000 */
[----:B------:R-:W-:-:S04]  /*3670*/  FMUL R14, R14, R89 ;  /* 0x000000590e0e7220 */ /* 0x000fc80000400000 */
[----:B------:R-:W-:-:S05]  /*3680*/  FFMA R14, R79, R88, R14 ;  /* 0x000000584f0e7223 */ /* 0x000fca000000000e */
[----:B------:R-:W-:-:S05]  /*3690*/  F2FP.BF16.F32.PACK_AB R14, RZ, R14 ;  /* 0x0000000eff0e723e */ /* 0x000fca00000010ff */
[----:B------:R0:W-:Y:S01]  /*36a0*/  @P0 STG.E.U16 desc[UR36][R58.64+0x52], R14 ;  /* 0x0000520e3a000986 */ /* 0x0001e2000c101524 */
[----:B------:R-:W-:-:S13]  /*36b0*/  ISETP.GT.AND P0, PT, R3, RZ, P3 ;  /* 0x000000ff0300720c */ /* 0x000fda0001f04270 */
[----:B0-----:R-:W-:Y:S05]  /*36c0*/  @!P0 BRA `(.L_x_75) ;  /* 0x0000000000048947 */ /* 0x001fea0003800000 */
[----:B------:R0:W5:Y:S02]  /*36d0*/  LDG.E.LTC128B.U16 R104, desc[UR36][R8.64+0x60] ;  /* 0x0000602408687981 */ /* 0x000164000c1e1520 */
.L_x_75:
[----:B------:R-:W-:Y:S05]  /*36e0*/  BSYNC B1 ;  /* 0x0000000000017941 */ /* 0x000fea0003800000 */
.L_x_74:
        /* <DEDUP_REMOVED lines=13> */
.L_x_77:
[----:B------:R-:W-:Y:S05]  /*37c0*/  BSYNC B1 ;  /* 0x0000000000017941 */ /* 0x000fea0003800000 */
.L_x_76:
        /* <DEDUP_REMOVED lines=11> */
.L_x_79:
[----:B------:R-:W-:Y:S05]  /*3880*/  BSYNC B1 ;  /* 0x0000000000017941 */ /* 0x000fea0003800000 */
.L_x_78:
        /* <DEDUP_REMOVED lines=9> */
.L_x_81:
[----:B------:R-:W-:Y:S05]  /*3920*/  BSYNC B1 ;  /* 0x0000000000017941 */ /* 0x000fea0003800000 */
.L_x_80:
        /* <DEDUP_REMOVED lines=10> */
.L_x_83:
[----:B------:R-:W-:Y:S05]  /*39d0*/  BSYNC B1 ;  /* 0x0000000000017941 */ /* 0x000fea0003800000 */
.L_x_82:
        /* <DEDUP_REMOVED lines=8> */
[----:B------:R-:W-:-:S05]  /*3a60*/  IADD3 R20, P0, R5, R98, RZ ;  /* 0x0000006205147210 */ /* 0x000fca0007f1e0ff */
[----:B-1----:R-:W-:Y:S01]  /*3a70*/  IMAD.X R21, R15, 0x1, R99, P0 ;  /* 0x000000010f157824 */ /* 0x002fe200000e0663 */
[----:B------:R-:W-:-:S05]  /*3a80*/  IADD3 R64, P0, R5, R98, RZ ;  /* 0x0000006205407210 */ /* 0x000fca0007f1e0ff */
[----:B------:R-:W-:Y:S01]  /*3a90*/  IMAD.X R65, R15, 0x1, R99, P0 ;  /* 0x000000010f417824 */ /* 0x000fe200000e0663 */
[----:B------:R-:W-:-:S04]  /*3aa0*/  IADD3 R14, P0, R5, R92, RZ ;  /* 0x0000005c050e7210 */ /* 0x000fc80007f1e0ff */
[----:B------:R-:W-:Y:S02]  /*3ab0*/  IADD3.X R15, R15, R93, RZ, P0, !PT ;  /* 0x0000005d0f0f7210 */ /* 0x000fe400007fe4ff */
[----:B------:R-:W-:-:S04]  /*3ac0*/  ISETP.GT.AND P0, PT, R4, 0x39, PT ;  /* 0x000000390400780c */ /* 0x000fc80003f04270 */
[----:B------:R-:W-:-:S13]  /*3ad0*/  ISETP.GT.AND P4, PT, R3, RZ, P0 ;  /* 0x000000ff0300720c */ /* 0x000fda0000784270 */
[----:B------:R-:W-:Y:S05]  /*3ae0*/  @!P4 BRA `(.L_x_85) ;  /* 0x000000000004c947 */ /* 0x000fea0003800000 */
[----:B------:R1:W5:Y:S02]  /*3af0*/  LDG.E.LTC128B.U16 R104, desc[UR36][R8.64+0x72] ;  /* 0x0000722408687981 */ /* 0x000364000c1e1520 */
.L_x_85:
[----:B------:R-:W-:Y:S05]  /*3b00*/  BSYNC B1 ;  /* 0x0000000000017941 */ /* 0x000fea0003800000 */
.L_x_84:
        /* <DEDUP_REMOVED lines=9> */
.L_x_87:
[----:B------:R-:W-:Y:S05]  /*3ba0*/  BSYNC B1 ;  /* 0x0000000000017941 */ /* 0x000fea0003800000 */
.L_x_86:
        /* <DEDUP_REMOVED lines=9> */
.L_x_89:
[----:B------:R-:W-:Y:S05]  /*3c40*/  BSYNC B1 ;  /* 0x0000000000017941 */ /* 0x000fea0003800000 */
.L_x_88:
[----:B-----5:R-:W-:-:S04]  /*3c50*/  IMAD.U32 R4, R104, 0x10000, RZ ;  /* 0x0001000068047824 */ /* 0x020fc800078e00ff */
[----:B------:R-:W-:-:S04]  /*3c60*/  FMUL R4, R4, R89 ;  /* 0x0000005904047220 */ /* 0x000fc80000400000 */
[----:B------:R-:W-:-:S05]  /*3c70*/  FFMA R4, R87, R88, R4 ;  /* 0x0000005857047223 */ /* 0x000fca0000000004 */
[----:B------:R-:W-:-:S04]  /*3c80*/  F2FP.BF16.F32.PACK_AB R4, RZ, R4 ;  /* 0x00000004ff04723e */ /* 0x000fc800000010ff */
[----:B-1-34-:R-:W-:-:S05]  /*3c90*/  PRMT R8, R4, 0x7610, R8 ;  /* 0x0000761004087816 */ /* 0x01afca0000000008 */
[----:B------:R1:W-:Y:S01]  /*3ca0*/  @P4 STG.E.U16 desc[UR36][R58.64+0x72], R8 ;  /* 0x000072083a004986 */ /* 0x0003e2000c101524 */
[----:B------:R-:W-:-:S13]  /*3cb0*/  ISETP.GT.AND P4, PT, R3, 0x80, P6 ;  /* 0x000000800300780c */ /* 0x000fda0003784270 */
[----:B------:R-:W3:Y:S01]  /*3cc0*/  @P4 LDG.E.LTC128B.U16 R104, desc[UR36][R62.64] ;  /* 0x000000243e684981 */ /* 0x000ee2000c1e1520 */
[----:B------:R-:W-:Y:S01]  /*3cd0*/  BSSY B1, `(.L_x_90) ;  /* 0x000000a000017945 */ /* 0x000fe20003800000 */
[----:B---3--:R-:W-:-:S04]  /*3ce0*/  IMAD.U32 R4, R104, 0x10000, RZ ;  /* 0x0001000068047824 */ /* 0x008fc800078e00ff */
[----:B------:R-:W-:-:S04]  /*3cf0*/  FMUL R5, R4, R89 ;  /* 0x0000005904057220 */ /* 0x000fc80000400000 */
[----:B------:R-:W-:-:S05]  /*3d00*/  FFMA R5, R24, R88, R5 ;  /* 0x0000005818057223 */ /* 0x000fca0000000005 */
[----:B------:R-:W-:-:S05]  /*3d10*/  F2FP.BF16.F32.PACK_AB R5, RZ, R5 ;  /* 0x00000005ff05723e */ /* 0x000fca00000010ff */
[----:B------:R1:W-:Y:S01]  /*3d20*/  @P4 STG.E.U16 desc[UR36][R14.64], R5 ;  /* 0x000000050e004986 */ /* 0x0003e2000c101524 */
[----:B------:R-:W-:-:S04]  /*3d30*/  ISETP.NE.AND P4, PT, R107, RZ, PT ;  /* 0x000000ff6b00720c */ /* 0x000fc80003f85270 */
[----:B------:R-:W-:-:S13]  /*3d40*/  ISETP.GT.AND P4, PT, R3, 0x80, P4 ;  /* 0x000000800300780c */ /* 0x000fda0002784270 */
[----:B-1----:R-:W-:Y:S05]  /*3d50*/  @!P4 BRA `(.L_x_91) ;  /* 0x000000000004c947 */ /* 0x002fea0003800000 */
[----:B------:R1:W5:Y:S02]  /*3d60*/  LDG.E.LTC128B.U16 R104, desc[UR36][R60.64+0x2] ;  /* 0x000002243c687981 */ /* 0x000364000c1e1520 */
.L_x_91:
[----:B------:R-:W-:Y:S05]  /*3d70*/  BSYNC B1 ;  /* 0x0000000000017941 */ /* 0x000fea0003800000 */
.L_x_90:
[----:B-----5:R-:W-:Y:S01]  /*3d80*/  IMAD.U32 R4, R104, 0x10000, RZ ;  /* 0x0001000068047824 */ /* 0x020fe200078e00ff */
[----:B------:R-:W-:Y:S01]  /*3d90*/  ISETP.GT.AND P6, PT, R3, 0x88, P6 ;  /* 0x000000880300780c */ /* 0x000fe200037c4270 */
        /* <DEDUP_REMOVED lines=8> */
[----:B------:R-:W-:Y:S05]  /*3e20*/  @!P6 BRA `(.L_x_93) ;  /* 0x000000000004e947 */ /* 0x000fea0003800000 */
[----:B------:R4:W5:Y:S02]  /*3e30*/  LDG.E.LTC128B.U16 R104, desc[UR36][R6.64] ;  /* 0x0000002406687981 */ /* 0x000964000c1e1520 */
.L_x_93:
[----:B------:R-:W-:Y:S05]  /*3e40*/  BSYNC B1 ;  /* 0x0000000000017941 */ /* 0x000fea0003800000 */
.L_x_92:
[----:B---3-5:R-:W-:Y:S01]  /*3e50*/  IMAD.U32 R4, R104, 0x10000, RZ ;  /* 0x0001000068047824 */ /* 0x028fe200078e00ff */
[----:B------:R-:W-:Y:S01]  /*3e60*/  ISETP.NE.AND P4, PT, R107, RZ, PT ;  /* 0x000000ff6b00720c */ /* 0x000fe20003f85270 */
[----:B------:R-:W-:Y:S02]  /*3e70*/  BSSY B1, `(.L_x_94) ;  /* 0x0000008000017945 */ /* 0x000fe40003800000 */
[----:B------:R-:W-:Y:S01]  /*3e80*/  FMUL R5, R4, R89 ;  /* 0x0000005904057220 */ /* 0x000fe20000400000 */
[----:B------:R-:W-:-:S03]  /*3e90*/  ISETP.GT.AND P4, PT, R3, 0x88, P4 ;  /* 0x000000880300780c */ /* 0x000fc60002784270 */
[----:B------:R-:W-:-:S05]  /*3ea0*/  FFMA R5, R26, R88, R5 ;  /* 0x000000581a057223 */ /* 0x000fca0000000005 */
[----:B------:R-:W-:-:S05]  /*3eb0*/  F2FP.BF16.F32.PACK_AB R5, RZ, R5 ;  /* 0x00000005ff05723e */ /* 0x000fca00000010ff */
[----:B------:R3:W-:Y:S01]  /*3ec0*/  @P6 STG.E.U16 desc[UR36][R20.64], R5 ;  /* 0x0000000514006986 */ /* 0x0007e2000c101524 */
[----:B------:R-:W-:Y:S05]  /*3ed0*/  @!P4 BRA `(.L_x_95) ;  /* 0x000000000004c947 */ /* 0x000fea0003800000 */
[----:B------:R0:W5:Y:S02]  /*3ee0*/  LDG.E.LTC128B.U16 R104, desc[UR36][R10.64+0x2] ;  /* 0x000002240a687981 */ /* 0x000164000c1e1520 */
.L_x_95:
[----:B------:R-:W-:Y:S05]  /*3ef0*/  BSYNC B1 ;  /* 0x0000000000017941 */ /* 0x000fea0003800000 */
.L_x_94:
[----:B-----5:R-:W-:Y:S01]  /*3f00*/  IMAD.U32 R4, R104, 0x10000, RZ ;  /* 0x0001000068047824 */ /* 0x020fe200078e00ff */
[----:B------:R-:W-:Y:S01]  /*3f10*/  ISETP.NE.AND P6, PT, R108, RZ, PT ;  /* 0x000000ff6c00720c */ /* 0x000fe20003fc5270 */
[----:B------:R-:W-:Y:S02]  /*3f20*/  BSSY B1, `(.L_x_96) ;  /* 0x0000008000017945 */ /* 0x000fe40003800000 */
[----:B------:R-:W-:-:S04]  /*3f30*/  FMUL R4, R4, R89 ;  /* 0x0000005904047220 */ /* 0x000fc80000400000 */
[----:B------:R-:W-:-:S05]  /*3f40*/  FFMA R4, R27, R88, R4 ;  /* 0x000000581b047223 */ /* 0x000fca0000000004 */
[----:B------:R-:W-:-:S05]  /*3f50*/  F2FP.BF16.F32.PACK_AB R4, RZ, R4 ;  /* 0x00000004ff04723e */ /* 0x000fca00000010ff */
[----:B------:R0:W-:Y:S01]  /*3f60*/  @P4 STG.E.U16 desc[UR36][R64.64+0x2], R4 ;  /* 0x0000020440004986 */ /* 0x0001e2000c101524 */
[----:B------:R-:W-:-:S13]  /*3f70*/  ISETP.GT.AND P4, PT, R3, 0x80, P6 ;  /* 0x000000800300780c */ /* 0x000fda0003784270 */
[----:B0-----:R-:W-:Y:S05]  /*3f80*/  @!P4 BRA `(.L_x_97) ;  /* 0x000000000004c947 */ /* 0x001fea0003800000 */
[----:B------:R0:W5:Y:S02]  /*3f90*/  LDG.E.LTC128B.U16 R104, desc[UR36][R60.64+0x10] ;  /* 0x000010243c687981 */ /* 0x000164000c1e1520 */
.L_x_97:
[----:B------:R-:W-:Y:S05]  /*3fa0*/  BSYNC B1 ;  /* 0x0000000000017941 */ /* 0x000fea0003800000 */
.L_x_96:
[----:B-----5:R-:W-:Y:S01]  /*3fb0*/  IMAD.U32 R4, R104, 0x10000, RZ ;  /* 0x0001000068047824 */ /* 0x020fe200078e00ff */
[----:B------:R-:W-:Y:S01]  /*3fc0*/  ISETP.NE.AND P6, PT, R105, RZ, PT ;  /* 0x000000ff6900720c */ /* 0x000fe20003fc5270 */
[----:B------:R-:W-:Y:S02]  /*3fd0*/  BSSY B1, `(.L_x_98) ;  /* 0x000000b000017945 */ /* 0x000fe40003800000 */
[----:B---3--:R-:W-:Y:S01]  /*3fe0*/  FMUL R5, R4, R89 ;  /* 0x0000005904057220 */ /* 0x008fe20000400000 */
[----:B------:R-:W-:-:S03]  /*3ff0*/  @P4 IMAD.MOV.U32 R4, RZ, RZ, R14 ;  /* 0x000000ffff044224 */ /* 0x000fc600078e000e */
[----:B------:R-:W-:-:S05]  /*4000*/  FFMA R5, R28, R88, R5 ;  /* 0x000000581c057223 */ /* 0x000fca0000000005 */
[----:B------:R-:W-:-:S04]  /*4010*/  F2FP.BF16.F32.PACK_AB R5, RZ, R5 ;  /* 0x00000005ff05723e */ /* 0x000fc800000010ff */
[----:B----4-:R-:W-:Y:S01]  /*4020*/  PRMT R6, R5, 0x7610, R6 ;  /* 0x0000761005067816 */ /* 0x010fe20000000006 */
[----:B------:R-:W-:-:S05]  /*4030*/  @P4 IMAD.MOV.U32 R5, RZ, RZ, R15 ;  /* 0x000000ffff054224 */ /* 0x000fca00078e000f */
[----:B------:R3:W-:Y:S01]  /*4040*/  @P4 STG.E.U16 desc[UR36][R4.64+0x10], R6 ;  /* 0x0000100604004986 */ /* 0x0007e2000c101524 */
[----:B------:R-:W-:-:S13]  /*4050*/  ISETP.GT.AND P4, PT, R3, 0x80, P6 ;  /* 0x000000800300780c */ /* 0x000fda0003784270 */
[----:B---3--:R-:W-:Y:S05]  /*4060*/  @!P4 BRA `(.L_x_99) ;  /* 0x000000000004c947 */ /* 0x008fea0003800000 */
[----:B------:R3:W5:Y:S02]  /*4070*/  LDG.E.LTC128B.U16 R104, desc[UR36][R60.64+0x12] ;  /* 0x000012243c687981 */ /* 0x000764000c1e1520 */
.L_x_99:
[----:B------:R-:W-:Y:S05]  /*4080*/  BSYNC B1 ;  /* 0x0000000000017941 */ /* 0x000fea0003800000 */
.L_x_98:
[----:B-----5:R-:W-:Y:S01]  /*4090*/  IMAD.U32 R4, R104, 0x10000, RZ ;  /* 0x0001000068047824 */ /* 0x020fe200078e00ff */
[----:B------:R-:W-:Y:S01]  /*40a0*/  BSSY B1, `(.L_x_100) ;  /* 0x000000c000017945 */ /* 0x000fe20003800000 */
[----:B------:R-:W-:Y:S02]  /*40b0*/  @P4 IMAD.MOV.U32 R5, RZ, RZ, R15 ;  /* 0x000000ffff054224 */ /* 0x000fe400078e000f */
[----:B------:R-:W-:-:S04]  /*40c0*/  FMUL R4, R4, R89 ;  /* 0x0000005904047220 */ /* 0x000fc80000400000 */
[----:B------:R-:W-:-:S05]  /*40d0*/  FFMA R4, R29, R88, R4 ;  /* 0x000000581d047223 */ /* 0x000fca0000000004 */
[----:B------:R-:W-:-:S04]  /*40e0*/  F2FP.BF16.F32.PACK_AB R4, RZ, R4 ;  /* 0x00000004ff04723e */ /* 0x000fc800000010ff */
[----:B------:R-:W-:Y:S01]  /*40f0*/  PRMT R6, R4, 0x7610, R6 ;  /* 0x0000761004067816 */ /* 0x000fe20000000006 */
[----:B------:R-:W-:-:S05]  /*4100*/  @P4 IMAD.MOV.U32 R4, RZ, RZ, R14 ;  /* 0x000000ffff044224 */ /* 0x000fca00078e000e */
[----:B------:R4:W-:Y:S01]  /*4110*/  @P4 STG.E.U16 desc[UR36][R4.64+0x12], R6 ;  /* 0x0000120604004986 */ /* 0x0009e2000c101524 */
[----:B------:R-:W-:-:S04]  /*4120*/  ISETP.NE.AND P4, PT, R108, RZ, PT ;  /* 0x000000ff6c00720c */ /* 0x000fc80003f85270 */
[----:B------:R-:W-:-:S13]  /*4130*/  ISETP.GT.AND P4, PT, R3, 0x88, P4 ;  /* 0x000000880300780c */ /* 0x000fda0002784270 */
[----:B----4-:R-:W-:Y:S05]  /*4140*/  @!P4 BRA `(.L_x_101) ;  /* 0x000000000004c947 */ /* 0x010fea0003800000 */
[----:B------:R4:W5:Y:S02]  /*4150*/  LDG.E.LTC128B.U16 R104, desc[UR36][R10.64+0x10] ;  /* 0x000010240a687981 */ /* 0x000964000c1e1520 */
.L_x_101:
[----:B------:R-:W-:Y:S05]  /*4160*/  BSYNC B1 ;  /* 0x0000000000017941 */ /* 0x000fea0003800000 */
.L_x_100:
        /* <DEDUP_REMOVED lines=9> */
.L_x_103:
[----:B------:R-:W-:Y:S05]  /*4200*/  BSYNC B1 ;  /* 0x0000000000017941 */ /* 0x000fea0003800000 */
.L_x_102:
[----:B-----5:R-:W-:Y:S01]  /*4210*/  IMAD.U32 R4, R104, 0x10000, RZ ;  /* 0x0001000068047824 */ /* 0x020fe200078e00ff */
[----:B------:R-:W-:Y:S01]  /*4220*/  ISETP.NE.AND P6, PT, R106, RZ, PT ;  /* 0x000000ff6a00720c */ /* 0x000fe20003fc5270 */
        /* <DEDUP_REMOVED lines=8> */
[----:B------:R-:W-:-:S13]  /*42b0*/  ISETP.GT.AND P4, PT, R3, 0x80, P6 ;  /* 0x000000800300780c */ /* 0x000fda0003784270 */
[----:B0-----:R-:W-:Y:S05]  /*42c0*/  @!P4 BRA `(.L_x_105) ;  /* 0x000000000004c947 */ /* 0x001fea0003800000 */
[----:B------:R0:W5:Y:S02]  /*42d0*/  LDG.E.LTC128B.U16 R104, desc[UR36][R60.64+0x20] ;  /* 0x000020243c687981 */ /* 0x000164000c1e1520 */
.L_x_105:
[----:B------:R-:W-:Y:S05]  /*42e0*/  BSYNC B1 ;  /* 0x0000000000017941 */ /* 0x000fea0003800000 */
.L_x_104:
[----:B-----5:R-:W-:Y:S01]  /*42f0*/  IMAD.U32 R4, R104, 0x10000, RZ ;  /* 0x0001000068047824 */ /* 0x020fe200078e00ff */
[----:B------:R-:W-:Y:S01]  /*4300*/  ISETP.NE.AND P6, PT, R23, RZ, PT ;  /* 0x000000ff1700720c */ /* 0x000fe20003fc5270 */
[----:B------:R-:W-:Y:S02]  /*4310*/  BSSY B1, `(.L_x_106) ;  /* 0x000000b000017945 */ /* 0x000fe40003800000 */
[----:B------:R-:W-:Y:S01]  /*4320*/  FMUL R5, R4, R89 ;  /* 0x0000005904057220 */ /* 0x000fe20000400000 */
[----:B------:R-:W-:-:S03]  /*4330*/  @P4 IMAD.MOV.U32 R4, RZ, RZ, R14 ;  /* 0x000000ffff044224 */ /* 0x000fc600078e000e */
        /* <DEDUP_REMOVED lines=8> */
.L_x_107:
[----:B------:R-:W-:Y:S05]  /*43c0*/  BSYNC B1 ;  /* 0x0000000000017941 */ /* 0x000fea0003800000 */
.L_x_106:
        /* <DEDUP_REMOVED lines=11> */
[----:B0-----:R-:W-:Y:S05]  /*4480*/  @!P4 BRA `(.L_x_109) ;  /* 0x000000000004c947 */ /* 0x001fea0003800000 */
[----:B------:R0:W5:Y:S02]  /*4490*/  LDG.E.LTC128B.U16 R104, desc[UR36][R10.64+0x20] ;  /* 0x000020240a687981 */ /* 0x000164000c1e1520 */
.L_x_109:
[----:B------:R-:W-:Y:S05]  /*44a0*/  BSYNC B1 ;  /* 0x0000000000017941 */ /* 0x000fea0003800000 */
.L_x_108:
[----:B-----5:R-:W-:Y:S01]  /*44b0*/  IMAD.U32 R4, R104, 0x10000, RZ ;  /* 0x0001000068047824 */ /* 0x020fe200078e00ff */
[----:B------:R-:W-:Y:S03]  /*44c0*/  BSSY B1, `(.L_x_110) ;  /* 0x000000b000017945 */ /* 0x000fe60003800000 */
        /* <DEDUP_REMOVED lines=10> */
.L_x_111:
[----:B------:R-:W-:Y:S05]  /*4570*/  BSYNC B1 ;  /* 0x0000000000017941 */ /* 0x000fea0003800000 */
.L_x_110:
        /* <DEDUP_REMOVED lines=13> */
.L_x_113:
[----:B------:R-:W-:Y:S05]  /*4650*/  BSYNC B1 ;  /* 0x0000000000017941 */ /* 0x000fea0003800000 */
.L_x_112:
[----:B-----5:R-:W-:Y:S01]  /*4660*/  SHF.L.U32 R4, R104, 0x10, RZ ;  /* 0x0000001068047819 */ /* 0x020fe200000006ff */
[----:B------:R-:W-:Y:S01]  /*4670*/  BSSY B1, `(.L_x_114) ;  /* 0x000000c000017945 */ /* 0x000fe20003800000 */
[----:B------:R-:W-:-:S03]  /*4680*/  ISETP.NE.AND P6, PT, R68, RZ, PT ;  /* 0x000000ff4400720c */ /* 0x000fc60003fc5270 */
        /* <DEDUP_REMOVED lines=10> */
.L_x_115:
[----:B------:R-:W-:Y:S05]  /*4730*/  BSYNC B1 ;  /* 0x0000000000017941 */ /* 0x000fea0003800000 */
.L_x_114:
        /* <DEDUP_REMOVED lines=13> */
.L_x_117:
[----:B------:R-:W-:Y:S05]  /*4810*/  BSYNC B1 ;  /* 0x0000000000017941 */ /* 0x000fea0003800000 */
.L_x_116:
        /* <DEDUP_REMOVED lines=12> */
.L_x_119:
[----:B------:R-:W-:Y:S05]  /*48e0*/  BSYNC B1 ;  /* 0x0000000000017941 */ /* 0x000fea0003800000 */
.L_x_118:
        /* <DEDUP_REMOVED lines=13> */
.L_x_121:
[----:B------:R-:W-:Y:S05]  /*49c0*/  BSYNC B1 ;  /* 0x0000000000017941 */ /* 0x000fea0003800000 */
.L_x_120:
        /* <DEDUP_REMOVED lines=13> */
.L_x_123:
[----:B------:R-:W-:Y:S05]  /*4aa0*/  BSYNC B1 ;  /* 0x0000000000017941 */ /* 0x000fea0003800000 */
.L_x_122:
        /* <DEDUP_REMOVED lines=13> */
.L_x_125:
[----:B------:R-:W-:Y:S05]  /*4b80*/  BSYNC B1 ;  /* 0x0000000000017941 */ /* 0x000fea0003800000 */
.L_x_124:
        /* <DEDUP_REMOVED lines=12> */
.L_x_127:
[----:B------:R-:W-:Y:S05]  /*4c50*/  BSYNC B1 ;  /* 0x0000000000017941 */ /* 0x000fea0003800000 */
.L_x_126:
        /* <DEDUP_REMOVED lines=13> */
.L_x_129:
[----:B------:R-:W-:Y:S05]  /*4d30*/  BSYNC B1 ;  /* 0x0000000000017941 */ /* 0x000fea0003800000 */
.L_x_128:
        /* <DEDUP_REMOVED lines=12> */
.L_x_131:
[----:B------:R-:W-:Y:S05]  /*4e00*/  BSYNC B1 ;  /* 0x0000000000017941 */ /* 0x000fea0003800000 */
.L_x_130:
        /* <DEDUP_REMOVED lines=12> */
.L_x_133:
[----:B------:R-:W-:Y:S05]  /*4ed0*/  BSYNC B1 ;  /* 0x0000000000017941 */ /* 0x000fea0003800000 */
.L_x_132:
[----:B-----5:R-:W-:Y:S01]  /*4ee0*/  IMAD.U32 R4, R104, 0x10000, RZ ;  /* 0x0001000068047824 */ /* 0x020fe200078e00ff */
[----:B------:R-:W-:Y:S01]  /*4ef0*/  ISETP.GT.AND P5, PT, R3, 0x88, P5 ;  /* 0x000000880300780c */ /* 0x000fe20002fa4270 */
[----:B------:R-:W-:Y:S02]  /*4f00*/  BSSY B1, `(.L_x_134) ;  /* 0x000000a000017945 */ /* 0x000fe40003800000 */
[----:B------:R-:W-:Y:S01]  /*4f10*/  FMUL R5, R4, R89 ;  /* 0x0000005904057220 */ /* 0x000fe20000400000 */
[----:B------:R-:W-:-:S03]  /*4f20*/  @P4 IMAD.MOV.U32 R4, RZ, RZ, R12 ;  /* 0x000000ffff044224 */ /* 0x000fc600078e000c */
[----:B------:R-:W-:-:S05]  /*4f30*/  FFMA R5, R46, R88, R5 ;  /* 0x000000582e057223 */ /* 0x000fca0000000005 */
[----:B------:R-:W-:-:S04]  /*4f40*/  F2FP.BF16.F32.PACK_AB R5, RZ, R5 ;  /* 0x00000005ff05723e */ /* 0x000fc800000010ff */
[----:B------:R-:W-:Y:S02]  /*4f50*/  PRMT R6, R5, 0x7610, R6 ;  /* 0x0000761005067816 */ /* 0x000fe40000000006 */
[----:B------:R-:W-:-:S05]  /*4f60*/  @P4 MOV R5, R13 ;  /* 0x0000000d00054202 */ /* 0x000fca0000000f00 */
[----:B------:R0:W-:Y:S01]  /*4f70*/  @P4 STG.E.U16 desc[UR36][R4.64+0x50], R6 ;  /* 0x0000500604004986 */ /* 0x0001e2000c101524 */
[----:B------:R-:W-:Y:S05]  /*4f80*/  @!P5 BRA `(.L_x_135) ;  /* 0x000000000004d947 */ /* 0x000fea0003800000 */
[----:B------:R0:W5:Y:S02]  /*4f90*/  LDG.E.LTC128B.U16 R104, desc[UR36][R10.64+0x52] ;  /* 0x000052240a687981 */ /* 0x000164000c1e1520 */
.L_x_135:
[----:B------:R-:W-:Y:S05]  /*4fa0*/  BSYNC B1 ;  /* 0x0000000000017941 */ /* 0x000fea0003800000 */
.L_x_134:
[----:B0----5:R-:W-:Y:S01]  /*4fb0*/  IMAD.U32 R4, R104, 0x10000, RZ ;  /* 0x0001000068047824 */ /* 0x021fe200078e00ff */
        /* <DEDUP_REMOVED lines=11> */
.L_x_137:
[----:B------:R-:W-:Y:S05]  /*5070*/  BSYNC B1 ;  /* 0x0000000000017941 */ /* 0x000fea0003800000 */
.L_x_136:
[----:B0----5:R-:W-:Y:S01]  /*5080*/  IMAD.U32 R4, R104, 0x10000, RZ ;  /* 0x0001000068047824 */ /* 0x021fe200078e00ff */
[----:B------:R-:W-:Y:S01]  /*5090*/  ISETP.GT.AND P5, PT, R3, 0x80, P2 ;  /* 0x000000800300780c */ /* 0x000fe200017a4270 */
        /* <DEDUP_REMOVED lines=8> */
[----:B------:R-:W-:Y:S05]  /*5120*/  @!P5 BRA `(.L_x_139) ;  /* 0x000000000004d947 */ /* 0x000fea0003800000 */
[----:B------:R0:W5:Y:S02]  /*5130*/  LDG.E.LTC128B.U16 R104, desc[UR36][R60.64+0x62] ;  /* 0x000062243c687981 */ /* 0x000164000c1e1520 */
.L_x_139:
[----:B------:R-:W-:Y:S05]  /*5140*/  BSYNC B1 ;  /* 0x0000000000017941 */ /* 0x000fea0003800000 */
.L_x_138:
        /* <DEDUP_REMOVED lines=12> */
.L_x_141:
[----:B------:R-:W-:Y:S05]  /*5210*/  BSYNC B1 ;  /* 0x0000000000017941 */ /* 0x000fea0003800000 */
.L_x_140:
        /* <DEDUP_REMOVED lines=12> */
.L_x_143:
[----:B------:R-:W-:Y:S05]  /*52e0*/  BSYNC B1 ;  /* 0x0000000000017941 */ /* 0x000fea0003800000 */
.L_x_142:
        /* <DEDUP_REMOVED lines=12> */
.L_x_145:
[----:B------:R-:W-:Y:S05]  /*53b0*/  BSYNC B1 ;  /* 0x0000000000017941 */ /* 0x000fea0003800000 */
.L_x_144:
        /* <DEDUP_REMOVED lines=12> */
.L_x_147:
[----:B------:R-:W-:Y:S05]  /*5480*/  BSYNC B1 ;  /* 0x0000000000017941 */ /* 0x000fea0003800000 */
.L_x_146:
        /* <DEDUP_REMOVED lines=9> */
.L_x_149:
[----:B------:R-:W-:Y:S05]  /*5520*/  BSYNC B1 ;  /* 0x0000000000017941 */ /* 0x000fea0003800000 */
.L_x_148:
        /* <DEDUP_REMOVED lines=12> */
.L_x_151:
[----:B------:R-:W-:Y:S05]  /*55f0*/  BSYNC B1 ;  /* 0x0000000000017941 */ /* 0x000fea0003800000 */
.L_x_150:
[----:B------:R-:W-:Y:S05]  /*5600*/  @!P0 BRA `(.L_x_152) ;  /* 0x0000001400f08947 */ /* 0x000fea0003800000 */
[----:B-----5:R-:W-:-:S04]  /*5610*/  IMAD.U32 R104, R104, 0x10000, RZ ;  /* 0x0001000068687824 */ /* 0x020fc800078e00ff */
[----:B------:R-:W-:-:S04]  /*5620*/  FMUL R104, R104, R89 ;  /* 0x0000005968687220 */ /* 0x000fc80000400000 */
[----:B------:R-:W-:-:S05]  /*5630*/  FFMA R104, R55, R88, R104 ;  /* 0x0000005837687223 */ /* 0x000fca0000000068 */
[----:B------:R-:W-:-:S05]  /*5640*/  F2FP.BF16.F32.PACK_AB R104, RZ, R104 ;  /* 0x00000068ff68723e */ /* 0x000fca00000010ff */
[----:B------:R0:W-:Y:S01]  /*5650*/  STG.E.U16 desc[UR36][R12.64+0x72], R104 ;  /* 0x000072680c007986 */ /* 0x0001e2000c101524 */
[----:B------:R-:W-:Y:S05]  /*5660*/  BRA `(.L_x_152) ;  /* 0x0000001400d87947 */ /* 0x000fea0003800000 */
.L_x_29:
[----:B------:R-:W-:Y:S01]  /*5670*/  ULDC.64 UR4, c[0x0][0x5c0] ;  /* 0x0001700000047ab9 */ /* 0x000fe20000000a00 */
[----:B------:R-:W-:Y:S01]  /*5680*/  ISETP.GT.AND P3, PT, R4, 0x1, PT ;  /* 0x000000010400780c */ /* 0x000fe20003f64270 */
[-C--:B------:R-:W-:Y:S01]  /*5690*/  FMUL R56, R56, R88.reuse ;  /* 0x0000005838387220 */ /* 0x080fe20000400000 */
[----:B------:R-:W-:Y:S01]  /*56a0*/  LEA R14, P1, R104, UR4, 0x1 ;  /* 0x00000004680e7c11 */ /* 0x000fe2000f8208ff */
[-C--:B------:R-:W-:Y:S01]  /*56b0*/  FMUL R57, R57, R88.reuse ;  /* 0x0000005839397220 */ /* 0x080fe20000400000 */
[----:B------:R-:W-:Y:S01]  /*56c0*/  IMAD.SHL.U32 R7, R12, 0x10, RZ ;  /* 0x000000100c077824 */ /* 0x000fe200078e00ff */
[----:B------:R-:W-:Y:S01]  /*56d0*/  ISETP.GT.AND P2, PT, R3, 0x8, P6 ;  /* 0x000000080300780c */ /* 0x000fe20003744270 */
[-C--:B------:R-:W-:Y:S01]  /*56e0*/  FMUL R58, R58, R88.reuse ;  /* 0x000000583a3a7220 */ /* 0x080fe20000400000 */
[----:B------:R-:W-:Y:S01]  /*56f0*/  LEA.HI.X R15, R104, UR5, R93, 0x1, P1 ;  /* 0x00000005680f7c11 */ /* 0x000fe200088f0c5d */
[-C--:B------:R-:W-:Y:S01]  /*5700*/  FMUL R59, R59, R88.reuse ;  /* 0x000000583b3b7220 */ /* 0x080fe20000400000 */
[----:B------:R-:W-:Y:S01]  /*5710*/  ISETP.GT.AND P1, PT, R3, RZ, P3 ;  /* 0x000000ff0300720c */ /* 0x000fe20001f24270 */
[----:B------:R-:W-:Y:S01]  /*5720*/  FMUL R60, R60, R88 ;  /* 0x000000583c3c7220 */ /* 0x000fe20000400000 */
[----:B------:R-:W-:Y:S01]  /*5730*/  F2FP.BF16.F32.PACK_AB R56, RZ, R56 ;  /* 0x00000038ff38723e */ /* 0x000fe200000010ff */
[-C--:B------:R-:W-:Y:S01]  /*5740*/  FMUL R61, R61, R88.reuse ;  /* 0x000000583d3d7220 */ /* 0x080fe20000400000 */
[----:B------:R-:W-:Y:S01]  /*5750*/  F2FP.BF16.F32.PACK_AB R57, RZ, R57 ;  /* 0x00000039ff39723e */ /* 0x000fe200000010ff */
[----:B------:R-:W-:Y:S01]  /*5760*/  FMUL R63, R63, R88 ;  /* 0x000000583f3f7220 */ /* 0x000fe20000400000 */
[C---:B------:R-:W-:Y:S01]  /*5770*/  SHF.L.U64.HI R5, R12.reuse, 0x4, R13 ;  /* 0x000000040c057819 */ /* 0x040fe2000001020d */
[----:B------:R-:W-:Y:S01]  /*5780*/  @P0 STG.E.U16 desc[UR36][R14.64], R56 ;  /* 0x000000380e000986 */ /* 0x000fe2000c101524 */
[----:B------:R-:W-:Y:S01]  /*5790*/  PRMT R9, R57, 0x7610, R9 ;  /* 0x0000761039097816 */ /* 0x000fe20000000009 */
[----:B------:R-:W-:Y:S01]  /*57a0*/  IMAD.SHL.U32 R57, R12, 0x100, RZ ;  /* 0x000001000c397824 */ /* 0x000fe200078e00ff */
[----:B------:R-:W-:Y:S01]  /*57b0*/  IADD3 R8, P0, R7, R14, RZ ;  /* 0x0000000e07087210 */ /* 0x000fe20007f1e0ff */
[----:B------:R-:W-:Y:S01]  /*57c0*/  FMUL R62, R62, R88 ;  /* 0x000000583e3e7220 */ /* 0x000fe20000400000 */
[----:B------:R-:W-:Y:S01]  /*57d0*/  F2FP.BF16.F32.PACK_AB R58, RZ, R58 ;  /* 0x0000003aff3a723e */ /* 0x000fe200000010ff */
[--C-:B------:R-:W-:Y:S01]  /*57e0*/  @P1 IMAD.MOV.U32 R10, RZ, RZ, R14.reuse ;  /* 0x000000ffff0a1224 */ /* 0x100fe200078e000e */
[----:B------:R-:W-:Y:S01]  /*57f0*/  SHF.L.U64.HI R23, R12, 0x8, R13 ;  /* 0x000000080c177819 */ /* 0x000fe2000001020d */
[--C-:B------:R-:W-:Y:S01]  /*5800*/  @P1 IMAD.MOV.U32 R11, RZ, RZ, R15.reuse ;  /* 0x000000ffff0b1224 */ /* 0x100fe200078e000f */
[----:B------:R-:W-:Y:S01]  /*5810*/  ISETP.GT.AND P4, PT, R4, 0x8, PT ;  /* 0x000000080400780c */ /* 0x000fe20003f84270 */
[-C--:B------:R-:W-:Y:S01]  /*5820*/  FMUL R64, R64, R88.reuse ;  /* 0x0000005840407220 */ /* 0x080fe20000400000 */
[----:B------:R-:W-:Y:S01]  /*5830*/  F2FP.BF16.F32.PACK_AB R59, RZ, R59 ;  /* 0x0000003bff3b723e */ /* 0x000fe200000010ff */
[----:B------:R-:W-:Y:S01]  /*5840*/  FMUL R65, R65, R88 ;  /* 0x0000005841417220 */ /* 0x000fe20000400000 */
[----:B------:R0:W-:Y:S01]  /*5850*/  @P1 STG.E.U16 desc[UR36][R10.64+0x2], R9 ;  /* 0x000002090a001986 */ /* 0x0001e2000c101524 */
[----:B------:R-:W-:Y:S01]  /*5860*/  F2FP.BF16.F32.PACK_AB R60, RZ, R60 ;  /* 0x0000003cff3c723e */ /* 0x000fe200000010ff */
[-C--:B------:R-:W-:Y:S01]  /*5870*/  FMUL R66, R66, R88.reuse ;  /* 0x0000005842427220 */ /* 0x080fe20000400000 */
[----:B------:R-:W-:Y:S01]  /*5880*/  F2FP.BF16.F32.PACK_AB R61, RZ, R61 ;  /* 0x0000003dff3d723e */ /* 0x000fe200000010ff */
[-C--:B------:R-:W-:Y:S01]  /*5890*/  FMUL R67, R67, R88.reuse ;  /* 0x0000005843437220 */ /* 0x080fe20000400000 */
[----:B------:R-:W-:Y:S01]  /*58a0*/  F2FP.BF16.F32.PACK_AB R63, RZ, R63 ;  /* 0x0000003fff3f723e */ /* 0x000fe200000010ff */
[----:B------:R-:W-:Y:S01]  /*58b0*/  FMUL R68, R68, R88 ;  /* 0x0000005844447220 */ /* 0x000fe20000400000 */
[----:B------:R-:W-:Y:S01]  /*58c0*/  F2FP.BF16.F32.PACK_AB R62, RZ, R62 ;  /* 0x0000003eff3e723e */ /* 0x000fe200000010ff */
[----:B------:R-:W-:Y:S01]  /*58d0*/  FMUL R69, R69, R88 ;  /* 0x0000005845457220 */ /* 0x000fe20000400000 */
[----:B------:R-:W-:Y:S01]  /*58e0*/  F2FP.BF16.F32.PACK_AB R64, RZ, R64 ;  /* 0x00000040ff40723e */ /* 0x000fe200000010ff */
[-C--:B------:R-:W-:Y:S01]  /*58f0*/  FMUL R70, R70, R88.reuse ;  /* 0x0000005846467220 */ /* 0x080fe20000400000 */
[----:B------:R-:W-:Y:S01]  /*5900*/  F2FP.BF16.F32.PACK_AB R65, RZ, R65 ;  /* 0x00000041ff41723e */ /* 0x000fe200000010ff */
[----:B0-----:R-:W-:Y:S01]  /*5910*/  IMAD.X R9, R5, 0x1, R15, P0 ;  /* 0x0000000105097824 */ /* 0x001fe200000e060f */
[----:B------:R-:W-:Y:S01]  /*5920*/  ISETP.GT.AND P0, PT, R3, 0x8, P3 ;  /* 0x000000080300780c */ /* 0x000fe20001f04270 */
[-C--:B------:R-:W-:Y:S01]  /*5930*/  FMUL R71, R71, R88.reuse ;  /* 0x0000005847477220 */ /* 0x080fe20000400000 */
[----:B------:R-:W-:Y:S01]  /*5940*/  ISETP.GT.AND P3, PT, R4, 0x9, PT ;  /* 0x000000090400780c */ /* 0x000fe20003f64270 */
[----:B------:R-:W-:Y:S01]  /*5950*/  FMUL R72, R72, R88 ;  /* 0x0000005848487220 */ /* 0x000fe20000400000 */
[----:B------:R-:W-:Y:S01]  /*5960*/  @P2 STG.E.U16 desc[UR36][R8.64], R58 ;  /* 0x0000003a08002986 */ /* 0x000fe2000c101524 */
[----:B------:R-:W-:Y:S01]  /*5970*/  IADD3 R6, P1, P2, R57, R14, R7 ;  /* 0x0000000e39067210 */ /* 0x000fe20007a3e007 */
[----:B------:R-:W-:Y:S01]  /*5980*/  FMUL R73, R73, R88 ;  /* 0x0000005849497220 */ /* 0x000fe20000400000 */
[----:B------:R-:W-:Y:S01]  /*5990*/  F2FP.BF16.F32.PACK_AB R66, RZ, R66 ;  /* 0x00000042ff42723e */ /* 0x000fe200000010ff */
[-C--:B------:R-:W-:Y:S01]  /*59a0*/  FMUL R74, R74, R88.reuse ;  /* 0x000000584a4a7220 */ /* 0x080fe20000400000 */
[----:B------:R-:W-:Y:S01]  /*59b0*/  IADD3.X R7, R23, R15, R5, P1, P2 ;  /* 0x0000000f17077210 */ /* 0x000fe20000fe4405 */
[-C--:B------:R-:W-:Y:S01]  /*59c0*/  FMUL R75, R75, R88.reuse ;  /* 0x000000584b4b7220 */ /* 0x080fe20000400000 */
[C---:B------:R-:W-:Y:S01]  /*59d0*/  ISETP.GT.AND P1, PT, R3.reuse, RZ, P4 ;  /* 0x000000ff0300720c */ /* 0x040fe20002724270 */
[-C--:B------:R-:W-:Y:S01]  /*59e0*/  FMUL R76, R76, R88.reuse ;  /* 0x000000584c4c7220 */ /* 0x080fe20000400000 */
[----:B------:R-:W-:Y:S01]  /*59f0*/  @P0 STG.E.U16 desc[UR36][R8.64+0x2], R59 ;  /* 0x0000023b08000986 */ /* 0x000fe2000c101524 */
[----:B------:R-:W-:Y:S01]  /*5a00*/  ISETP.GT.AND P0, PT, R3, RZ, P3 ;  /* 0x000000ff0300720c */ /* 0x000fe20001f04270 */
[-C--:B------:R-:W-:Y:S01]  /*5a10*/  FMUL R77, R77, R88.reuse ;  /* 0x000000584d4d7220 */ /* 0x080fe20000400000 */
[----:B------:R-:W-:Y:S01]  /*5a20*/  ISETP.GT.AND P2, PT, R4, 0x11, PT ;  /* 0x000000110400780c */ /* 0x000fe20003f44270 */
[-C--:B------:R-:W-:Y:S01]  /*5a30*/  FMUL R78, R78, R88.reuse ;  /* 0x000000584e4e7220 */ /* 0x080fe20000400000 */
[----:B------:R-:W-:Y:S01]  /*5a40*/  F2FP.BF16.F32.PACK_AB R67, RZ, R67 ;  /* 0x00000043ff43723e */ /* 0x000fe200000010ff */
[----:B------:R-:W-:Y:S01]  /*5a50*/  FMUL R79, R79, R88 ;  /* 0x000000584f4f7220 */ /* 0x000fe20000400000 */
[----:B------:R-:W-:Y:S01]  /*5a60*/  F2FP.BF16.F32.PACK_AB R68, RZ, R68 ;  /* 0x00000044ff44723e */ /* 0x000fe200000010ff */
[-C--:B------:R-:W-:Y:S01]  /*5a70*/  FMUL R80, R80, R88.reuse ;  /* 0x0000005850507220 */ /* 0x080fe20000400000 */
[----:B------:R-:W-:Y:S01]  /*5a80*/  F2FP.BF16.F32.PACK_AB R69, RZ, R69 ;  /* 0x00000045ff45723e */ /* 0x000fe200000010ff */
[----:B------:R-:W-:Y:S01]  /*5a90*/  FMUL R81, R81, R88 ;  /* 0x0000005851517220 */ /* 0x000fe20000400000 */
[--C-:B------:R-:W-:Y:S01]  /*5aa0*/  @P1 IMAD.MOV.U32 R10, RZ, RZ, R14.reuse ;  /* 0x000000ffff0a1224 */ /* 0x100fe200078e000e */
[----:B------:R-:W-:Y:S01]  /*5ab0*/  F2FP.BF16.F32.PACK_AB R70, RZ, R70 ;  /* 0x00000046ff46723e */ /* 0x000fe200000010ff */
[--C-:B------:R-:W-:Y:S01]  /*5ac0*/  @P1 IMAD.MOV.U32 R11, RZ, RZ, R15.reuse ;  /* 0x000000ffff0b1224 */ /* 0x100fe200078e000f */
[----:B------:R-:W-:Y:S01]  /*5ad0*/  F2FP.BF16.F32.PACK_AB R71, RZ, R71 ;  /* 0x00000047ff47723e */ /* 0x000fe200000010ff */
[----:B------:R-:W-:Y:S01]  /*5ae0*/  FMUL R82, R82, R88 ;  /* 0x0000005852527220 */ /* 0x000fe20000400000 */
[----:B------:R-:W-:Y:S01]  /*5af0*/  F2FP.BF16.F32.PACK_AB R72, RZ, R72 ;  /* 0x00000048ff48723e */ /* 0x000fe200000010ff */
[-C--:B------:R-:W-:Y:S01]  /*5b00*/  FMUL R83, R83, R88.reuse ;  /* 0x0000005853537220 */ /* 0x080fe20000400000 */
[----:B------:R0:W-:Y:S01]  /*5b10*/  @P1 STG.E.U16 desc[UR36][R10.64+0x10], R60 ;  /* 0x0000103c0a001986 */ /* 0x0001e2000c101524 */
[----:B------:R-:W-:Y:S01]  /*5b20*/  ISETP.GT.AND P1, PT, R3, 0x8, P4 ;  /* 0x000000080300780c */ /* 0x000fe20002724270 */
[-C--:B------:R-:W-:Y:S01]  /*5b30*/  FMUL R84, R84, R88.reuse ;  /* 0x0000005854547220 */ /* 0x080fe20000400000 */
[----:B------:R-:W-:Y:S01]  /*5b40*/  F2FP.BF16.F32.PACK_AB R73, RZ, R73 ;  /* 0x00000049ff49723e */ /* 0x000fe200000010ff */
[----:B------:R-:W-:Y:S01]  /*5b50*/  FMUL R85, R85, R88 ;  /* 0x0000005855557220 */ /* 0x000fe20000400000 */
[----:B------:R-:W-:Y:S01]  /*5b60*/  F2FP.BF16.F32.PACK_AB R74, RZ, R74 ;  /* 0x0000004aff4a723e */ /* 0x000fe200000010ff */
[-C--:B------:R-:W-:Y:S01]  /*5b70*/  FMUL R86, R86, R88.reuse ;  /* 0x0000005856567220 */ /* 0x080fe20000400000 */
[----:B------:R-:W-:Y:S01]  /*5b80*/  F2FP.BF16.F32.PACK_AB R75, RZ, R75 ;  /* 0x0000004bff4b723e */ /* 0x000fe200000010ff */
[-C--:B------:R-:W-:Y:S01]  /*5b90*/  FMUL R87, R87, R88.reuse ;  /* 0x0000005857577220 */ /* 0x080fe20000400000 */
[----:B------:R-:W-:Y:S01]  /*5ba0*/  ISETP.GT.AND P5, PT, R4, 0x28, PT ;  /* 0x000000280400780c */ /* 0x000fe20003fa4270 */
[----:B------:R-:W-:Y:S01]  /*5bb0*/  FMUL R24, R24, R88 ;  /* 0x0000005818187220 */ /* 0x000fe20000400000 */
[----:B------:R-:W-:Y:S01]  /*5bc0*/  F2FP.BF16.F32.PACK_AB R76, RZ, R76 ;  /* 0x0000004cff4c723e */ /* 0x000fe200000010ff */
[--C-:B0-----:R-:W-:Y:S01]  /*5bd0*/  @P0 IMAD.MOV.U32 R10, RZ, RZ, R14.reuse ;  /* 0x000000ffff0a0224 */ /* 0x101fe200078e000e */
[----:B------:R-:W-:Y:S01]  /*5be0*/  @P0 MOV R11, R15 ;  /* 0x0000000f000b0202 */ /* 0x000fe20000000f00 */
[-C--:B------:R-:W-:Y:S01]  /*5bf0*/  FMUL R25, R25, R88.reuse ;  /* 0x0000005819197220 */ /* 0x080fe20000400000 */
[----:B------:R-:W-:Y:S01]  /*5c00*/  ISETP.GT.AND P4, PT, R4, 0x29, PT ;  /* 0x000000290400780c */ /* 0x000fe20003f84270 */
[-C--:B------:R-:W-:Y:S01]  /*5c10*/  FMUL R26, R26, R88.reuse ;  /* 0x000000581a1a7220 */ /* 0x080fe20000400000 */
[----:B------:R-:W-:Y:S01]  /*5c20*/  F2FP.BF16.F32.PACK_AB R77, RZ, R77 ;  /* 0x0000004dff4d723e */ /* 0x000fe200000010ff */
[----:B------:R0:W-:Y:S01]  /*5c30*/  @P0 STG.E.U16 desc[UR36][R10.64+0x12], R61 ;  /* 0x0000123d0a000986 */ /* 0x0001e2000c101524 */
[----:B------:R-:W-:Y:S01]  /*5c40*/  ISETP.GT.AND P0, PT, R3, 0x8, P3 ;  /* 0x000000080300780c */ /* 0x000fe20001f04270 */
[-C--:B------:R-:W-:Y:S01]  /*5c50*/  FMUL R27, R27, R88.reuse ;  /* 0x000000581b1b7220 */ /* 0x080fe20000400000 */
[C---:B------:R-:W-:Y:S01]  /*5c60*/  ISETP.GT.AND P3, PT, R4.reuse, 0x10, PT ;  /* 0x000000100400780c */ /* 0x040fe20003f64270 */
[----:B------:R-:W-:Y:S01]  /*5c70*/  @P1 STG.E.U16 desc[UR36][R8.64+0x10], R62 ;  /* 0x0000103e08001986 */ /* 0x000fe2000c101524 */
[----:B------:R-:W-:Y:S01]  /*5c80*/  ISETP.GT.AND P1, PT, R4, 0x19, PT ;  /* 0x000000190400780c */ /* 0x000fe20003f24270 */
[----:B------:R-:W-:Y:S01]  /*5c90*/  FMUL R28, R28, R88 ;  /* 0x000000581c1c7220 */ /* 0x000fe20000400000 */
[----:B------:R-:W-:Y:S01]  /*5ca0*/  F2FP.BF16.F32.PACK_AB R78, RZ, R78 ;  /* 0x0000004eff4e723e */ /* 0x000fe200000010ff */
[-C--:B------:R-:W-:Y:S01]  /*5cb0*/  FMUL R29, R29, R88.reuse ;  /* 0x000000581d1d7220 */ /* 0x080fe20000400000 */
[----:B------:R-:W-:Y:S01]  /*5cc0*/  F2FP.BF16.F32.PACK_AB R79, RZ, R79 ;  /* 0x0000004fff4f723e */ /* 0x000fe200000010ff */
[----:B------:R-:W-:Y:S01]  /*5cd0*/  FMUL R30, R30, R88 ;  /* 0x000000581e1e7220 */ /* 0x000fe20000400000 */
[----:B------:R-:W-:Y:S01]  /*5ce0*/  F2FP.BF16.F32.PACK_AB R80, RZ, R80 ;  /* 0x00000050ff50723e */ /* 0x000fe200000010ff */
[-C--:B------:R-:W-:Y:S01]  /*5cf0*/  FMUL R31, R31, R88.reuse ;  /* 0x000000581f1f7220 */ /* 0x080fe20000400000 */
[----:B------:R-:W-:Y:S01]  /*5d00*/  F2FP.BF16.F32.PACK_AB R81, RZ, R81 ;  /* 0x00000051ff51723e */ /* 0x000fe200000010ff */
[----:B------:R-:W-:Y:S01]  /*5d10*/  @P0 STG.E.U16 desc[UR36][R8.64+0x12], R63 ;  /* 0x0000123f08000986 */ /* 0x000fe2000c101524 */
[----:B------:R-:W-:Y:S01]  /*5d20*/  ISETP.GT.AND P0, PT, R3, RZ, P3 ;  /* 0x000000ff0300720c */ /* 0x000fe20001f04270 */
[----:B------:R-:W-:Y:S01]  /*5d30*/  FMUL R32, R32, R88 ;  /* 0x0000005820207220 */ /* 0x000fe20000400000 */
[----:B------:R-:W-:Y:S01]  /*5d40*/  F2FP.BF16.F32.PACK_AB R82, RZ, R82 ;  /* 0x00000052ff52723e */ /* 0x000fe200000010ff */
[-C--:B------:R-:W-:Y:S01]  /*5d50*/  FMUL R33, R33, R88.reuse ;  /* 0x0000005821217220 */ /* 0x080fe20000400000 */
[----:B------:R-:W-:Y:S01]  /*5d60*/  F2FP.BF16.F32.PACK_AB R83, RZ, R83 ;  /* 0x00000053ff53723e */ /* 0x000fe200000010ff */
[----:B------:R-:W-:Y:S01]  /*5d70*/  FMUL R34, R34, R88 ;  /* 0x0000005822227220 */ /* 0x000fe20000400000 */
[----:B------:R-:W-:Y:S01]  /*5d80*/  F2FP.BF16.F32.PACK_AB R84, RZ, R84 ;  /* 0x00000054ff54723e */ /* 0x000fe200000010ff */
[-C--:B------:R-:W-:Y:S01]  /*5d90*/  FMUL R35, R35, R88.reuse ;  /* 0x0000005823237220 */ /* 0x080fe20000400000 */
[----:B------:R-:W-:Y:S01]  /*5da0*/  P2R R5, PR, RZ, 0x20 ;  /* 0x00000020ff057803 */ /* 0x000fe20000000000 */
[-C--:B------:R-:W-:Y:S01]  /*5db0*/  FMUL R36, R36, R88.reuse ;  /* 0x0000005824247220 */ /* 0x080fe20000400000 */
[----:B------:R-:W-:Y:S01]  /*5dc0*/  F2FP.BF16.F32.PACK_AB R85, RZ, R85 ;  /* 0x00000055ff55723e */ /* 0x000fe200000010ff */
[----:B------:R-:W-:Y:S01]  /*5dd0*/  FMUL R37, R37, R88 ;  /* 0x0000005825257220 */ /* 0x000fe20000400000 */
[----:B------:R-:W-:Y:S01]  /*5de0*/  F2FP.BF16.F32.PACK_AB R86, RZ, R86 ;  /* 0x00000056ff56723e */ /* 0x000fe200000010ff */
[--C-:B0-----:R-:W-:Y:S01]  /*5df0*/  @P0 IMAD.MOV.U32 R10, RZ, RZ, R14.reuse ;  /* 0x000000ffff0a0224 */ /* 0x101fe200078e000e */
[----:B------:R-:W-:Y:S01]  /*5e00*/  F2FP.BF16.F32.PACK_AB R87, RZ, R87 ;  /* 0x00000057ff57723e */ /* 0x000fe200000010ff */
[--C-:B------:R-:W-:Y:S01]  /*5e10*/  @P0 IMAD.MOV.U32 R11, RZ, RZ, R15.reuse ;  /* 0x000000ffff0b0224 */ /* 0x100fe200078e000f */
[----:B------:R-:W-:Y:S01]  /*5e20*/  F2FP.BF16.F32.PACK_AB R24, RZ, R24 ;  /* 0x00000018ff18723e */ /* 0x000fe200000010ff */
[-C--:B------:R-:W-:Y:S01]  /*5e30*/  FMUL R38, R38, R88.reuse ;  /* 0x0000005826267220 */ /* 0x080fe20000400000 */
[----:B------:R-:W-:Y:S01]  /*5e40*/  F2FP.BF16.F32.PACK_AB R25, RZ, R25 ;  /* 0x00000019ff19723e */ /* 0x000fe200000010ff */
[-C--:B------:R-:W-:Y:S01]  /*5e50*/  FMUL R39, R39, R88.reuse ;  /* 0x0000005827277220 */ /* 0x080fe20000400000 */
[----:B------:R0:W-:Y:S01]  /*5e60*/  @P0 STG.E.U16 desc[UR36][R10.64+0x20], R64 ;  /* 0x000020400a000986 */ /* 0x0001e2000c101524 */
        /* <DEDUP_REMOVED lines=9> */
[----:B------:R-:W-:Y:S01]  /*5f00*/  FMUL R44, R44, R88 ;  /* 0x000000582c2c7220 */ /* 0x000fe20000400000 */
[----:B------:R-:W-:Y:S01]  /*5f10*/  F2FP.BF16.F32.PACK_AB R30, RZ, R30 ;  /* 0x0000001eff1e723e */ /* 0x000fe200000010ff */
[----:B------:R-:W-:Y:S01]  /*5f20*/  FMUL R45, R45, R88 ;  /* 0x000000582d2d7220 */ /* 0x000fe20000400000 */
[----:B------:R-:W-:Y:S01]  /*5f30*/  F2FP.BF16.F32.PACK_AB R31, RZ, R31 ;  /* 0x0000001fff1f723e */ /* 0x000fe200000010ff */
[----:B0-----:R-:W-:Y:S01]  /*5f40*/  @P0 IMAD.MOV.U32 R10, RZ, RZ, R14 ;  /* 0x000000ffff0a0224 */ /* 0x001fe200078e000e */
[----:B------:R-:W-:Y:S01]  /*5f50*/  F2FP.BF16.F32.PACK_AB R32, RZ, R32 ;  /* 0x00000020ff20723e */ /* 0x000fe200000010ff */
[----:B------:R-:W-:Y:S01]  /*5f60*/  @P0 IMAD.MOV.U32 R11, RZ, RZ, R15 ;  /* 0x000000ffff0b0224 */ /* 0x000fe200078e000f */
[----:B------:R-:W-:Y:S01]  /*5f70*/  F2FP.BF16.F32.PACK_AB R33, RZ, R33 ;  /* 0x00000021ff21723e */ /* 0x000fe200000010ff */
[----:B------:R-:W-:Y:S01]  /*5f80*/  FMUL R46, R46, R88 ;  /* 0x000000582e2e7220 */ /* 0x000fe20000400000 */
[----:B------:R-:W-:Y:S01]  /*5f90*/  F2FP.BF16.F32.PACK_AB R34, RZ, R34 ;  /* 0x00000022ff22723e */ /* 0x000fe200000010ff */
[-C--:B------:R-:W-:Y:S01]  /*5fa0*/  FMUL R47, R47, R88.reuse ;  /* 0x000000582f2f7220 */ /* 0x080fe20000400000 */
[----:B------:R0:W-:Y:S01]  /*5fb0*/  @P0 STG.E.U16 desc[UR36][R10.64+0x22], R65 ;  /* 0x000022410a000986 */ /* 0x0001e2000c101524 */
[----:B------:R-:W-:Y:S01]  /*5fc0*/  ISETP.GT.AND P0, PT, R3, 0x8, P3 ;  /* 0x000000080300780c */ /* 0x000fe20001f04270 */
        /* <DEDUP_REMOVED lines=13> */
[----:B------:R-:W-:Y:S01]  /*60a0*/  ISETP.GT.AND P0, PT, R3, 0x8, P2 ;  /* 0x000000080300780c */ /* 0x000fe20001704270 */
[-C--:B------:R-:W-:Y:S01]  /*60b0*/  FMUL R54, R54, R88.reuse ;  /* 0x0000005836367220 */ /* 0x080fe20000400000 */
[----:B------:R-:W-:Y:S01]  /*60c0*/  ISETP.GT.AND P2, PT, R4, 0x18, PT ;  /* 0x000000180400780c */ /* 0x000fe20003f44270 */
[----:B------:R-:W-:Y:S01]  /*60d0*/  FMUL R55, R55, R88 ;  /* 0x0000005837377220 */ /* 0x000fe20000400000 */
[----:B------:R-:W-:-:S02]  /*60e0*/  F2FP.BF16.F32.PACK_AB R40, RZ, R40 ;  /* 0x00000028ff28723e */ /* 0x000fc400000010ff */
[----:B------:R-:W-:Y:S02]  /*60f0*/  F2FP.BF16.F32.PACK_AB R41, RZ, R41 ;  /* 0x00000029ff29723e */ /* 0x000fe400000010ff */
[----:B------:R-:W-:Y:S02]  /*6100*/  F2FP.BF16.F32.PACK_AB R42, RZ, R42 ;  /* 0x0000002aff2a723e */ /* 0x000fe400000010ff */
[----:B------:R-:W-:Y:S02]  /*6110*/  F2FP.BF16.F32.PACK_AB R43, RZ, R43 ;  /* 0x0000002bff2b723e */ /* 0x000fe400000010ff */
[----:B------:R-:W-:Y:S01]  /*6120*/  F2FP.BF16.F32.PACK_AB R44, RZ, R44 ;  /* 0x0000002cff2c723e */ /* 0x000fe200000010ff */
[----:B------:R-:W-:Y:S01]  /*6130*/  @P0 STG.E.U16 desc[UR36][R8.64+0x22], R67 ;  /* 0x0000224308000986 */ /* 0x000fe2000c101524 */
[----:B------:R-:W-:Y:S02]  /*6140*/  ISETP.GT.AND P0, PT, R3, RZ, P2 ;  /* 0x000000ff0300720c */ /* 0x000fe40001704270 */
[----:B------:R-:W-:-:S02]  /*6150*/  F2FP.BF16.F32.PACK_AB R45, RZ, R45 ;  /* 0x0000002dff2d723e */ /* 0x000fc400000010ff */
[----:B------:R-:W-:Y:S02]  /*6160*/  F2FP.BF16.F32.PACK_AB R46, RZ, R46 ;  /* 0x0000002eff2e723e */ /* 0x000fe400000010ff */
[----:B------:R-:W-:Y:S02]  /*6170*/  F2FP.BF16.F32.PACK_AB R47, RZ, R47 ;  /* 0x0000002fff2f723e */ /* 0x000fe400000010ff */
[----:B------:R-:W-:Y:S02]  /*6180*/  F2FP.BF16.F32.PACK_AB R48, RZ, R48 ;  /* 0x00000030ff30723e */ /* 0x000fe400000010ff */
[----:B------:R-:W-:Y:S02]  /*6190*/  F2FP.BF16.F32.PACK_AB R49, RZ, R49 ;  /* 0x00000031ff31723e */ /* 0x000fe400000010ff */
[----:B------:R-:W-:Y:S01]  /*61a0*/  F2FP.BF16.F32.PACK_AB R50, RZ, R50 ;  /* 0x00000032ff32723e */ /* 0x000fe200000010ff */
[----:B0-----:R-:W-:Y:S01]  /*61b0*/  @P0 IMAD.MOV.U32 R10, RZ, RZ, R14 ;  /* 0x000000ffff0a0224 */ /* 0x001fe200078e000e */
[----:B------:R-:W-:Y:S01]  /*61c0*/  F2FP.BF16.F32.PACK_AB R51, RZ, R51 ;  /* 0x00000033ff33723e */ /* 0x000fe200000010ff */
[----:B------:R-:W-:Y:S01]  /*61d0*/  @P0 IMAD.MOV.U32 R11, RZ, RZ, R15 ;  /* 0x000000ffff0b0224 */ /* 0x000fe200078e000f */
[----:B------:R-:W-:-:S02]  /*61e0*/  F2FP.BF16.F32.PACK_AB R52, RZ, R52 ;  /* 0x00000034ff34723e */ /* 0x000fc400000010ff */
[----:B------:R-:W-:Y:S02]  /*61f0*/  F2FP.BF16.F32.PACK_AB R53, RZ, R53 ;  /* 0x00000035ff35723e */ /* 0x000fe400000010ff */
[----:B------:R0:W-:Y:S01]  /*6200*/  @P0 STG.E.U16 desc[UR36][R10.64+0x30], R68 ;  /* 0x000030440a000986 */ /* 0x0001e2000c101524 */
[----:B------:R-:W-:Y:S02]  /*6210*/  ISETP.GT.AND P0, PT, R3, RZ, P1 ;  /* 0x000000ff0300720c */ /* 0x000fe40000f04270 */
[----:B------:R-:W-:Y:S02]  /*6220*/  F2FP.BF16.F32.PACK_AB R54, RZ, R54 ;  /* 0x00000036ff36723e */ /* 0x000fe400000010ff */
[----:B------:R-:W-:-:S09]  /*6230*/  F2FP.BF16.F32.PACK_AB R55, RZ, R55 ;  /* 0x00000037ff37723e */ /* 0x000fd200000010ff */
[----:B0-----:R-:W-:Y:S02]  /*6240*/  @P0 IMAD.MOV.U32 R10, RZ, RZ, R14 ;  /* 0x000000ffff0a0224 */ /* 0x001fe400078e000e */
[----:B------:R-:W-:-:S05]  /*6250*/  @P0 IMAD.MOV.U32 R11, RZ, RZ, R15 ;  /* 0x000000ffff0b0224 */ /* 0x000fca00078e000f */
[----:B------:R0:W-:Y:S01]  /*6260*/  @P0 STG.E.U16 desc[UR36][R10.64+0x32], R69 ;  /* 0x000032450a000986 */ /* 0x0001e2000c101524 */
[----:B------:R-:W-:Y:S02]  /*6270*/  ISETP.GT.AND P0, PT, R3, 0x8, P2 ;  /* 0x000000080300780c */ /* 0x000fe40001704270 */
[----:B------:R-:W-:-:S11]  /*6280*/  ISETP.GT.AND P2, PT, R4, 0x20, PT ;  /* 0x000000200400780c */ /* 0x000fd60003f44270 */
[----:B------:R-:W-:Y:S01]  /*6290*/  @P0 STG.E.U16 desc[UR36][R8.64+0x30], R70 ;  /* 0x0000304608000986 */ /* 0x000fe2000c101524 */
[----:B------:R-:W-:Y:S02]  /*62a0*/  ISETP.GT.AND P0, PT, R3, 0x8, P1 ;  /* 0x000000080300780c */ /* 0x000fe40000f04270 */
[----:B------:R-:W-:-:S11]  /*62b0*/  ISETP.GT.AND P1, PT, R4, 0x21, PT ;  /* 0x000000210400780c */ /* 0x000fd60003f24270 */
[----:B------:R-:W-:Y:S01]  /*62c0*/  @P0 STG.E.U16 desc[UR36][R8.64+0x32], R71 ;  /* 0x0000324708000986 */ /* 0x000fe2000c101524 */
[----:B------:R-:W-:-:S13]  /*62d0*/  ISETP.GT.AND P0, PT, R3, RZ, P2 ;  /* 0x000000ff0300720c */ /* 0x000fda0001704270 */
[----:B0-----:R-:W-:Y:S02]  /*62e0*/  @P0 IMAD.MOV.U32 R10, RZ, RZ, R14 ;  /* 0x000000ffff0a0224 */ /* 0x001fe400078e000e */
[----:B------:R-:W-:-:S05]  /*62f0*/  @P0 IMAD.MOV.U32 R11, RZ, RZ, R15 ;  /* 0x000000ffff0b0224 */ /* 0x000fca00078e000f */
[----:B------:R0:W-:Y:S01]  /*6300*/  @P0 STG.E.U16 desc[UR36][R10.64+0x40], R72 ;  /* 0x000040480a000986 */ /* 0x0001e2000c101524 */
[----:B------:R-:W-:-:S13]  /*6310*/  ISETP.GT.AND P0, PT, R3, RZ, P1 ;  /* 0x000000ff0300720c */ /* 0x000fda0000f04270 */
[----:B0-----:R-:W-:Y:S02]  /*6320*/  @P0 IMAD.MOV.U32 R10, RZ, RZ, R14 ;  /* 0x000000ffff0a0224 */ /* 0x001fe400078e000e */
[----:B------:R-:W-:-:S05]  /*6330*/  @P0 IMAD.MOV.U32 R11, RZ, RZ, R15 ;  /* 0x000000ffff0b0224 */ /* 0x000fca00078e000f */
[----:B------:R0:W-:Y:S01]  /*6340*/  @P0 STG.E.U16 desc[UR36][R10.64+0x42], R73 ;  /* 0x000042490a000986 */ /* 0x0001e2000c101524 */
[----:B------:R-:W-:Y:S02]  /*6350*/  ISETP.GT.AND P0, PT, R3, 0x8, P2 ;  /* 0x000000080300780c */ /* 0x000fe40001704270 */
[----:B------:R-:W-:-:S11]  /*6360*/  ISETP.GT.AND P2, PT, R4, 0x38, PT ;  /* 0x000000380400780c */ /* 0x000fd60003f44270 */
[----:B------:R-:W-:Y:S01]  /*6370*/  @P0 STG.E.U16 desc[UR36][R8.64+0x40], R74 ;  /* 0x0000404a08000986 */ /* 0x000fe2000c101524 */
[----:B------:R-:W-:-:S13]  /*6380*/  ISETP.GT.AND P0, PT, R3, 0x8, P1 ;  /* 0x000000080300780c */ /* 0x000fda0000f04270 */
        /* <DEDUP_REMOVED lines=9> */
[----:B------:R-:W-:-:S13]  /*6420*/  ISETP.GT.AND P0, PT, R3, 0x8, P5 ;  /* 0x000000080300780c */ /* 0x000fda0002f04270 */
[----:B------:R-:W-:Y:S01]  /*6430*/  @P0 STG.E.U16 desc[UR36][R8.64+0x50], R78 ;  /* 0x0000504e08000986 */ /* 0x000fe2000c101524 */
[----:B------:R-:W-:-:S13]  /*6440*/  ISETP.GT.AND P0, PT, R3, 0x8, P4 ;  /* 0x000000080300780c */ /* 0x000fda0002704270 */
[----:B------:R-:W-:Y:S01]  /*6450*/  @P0 STG.E.U16 desc[UR36][R8.64+0x52], R79 ;  /* 0x0000524f08000986 */ /* 0x000fe2000c101524 */
[----:B------:R-:W-:-:S13]  /*6460*/  ISETP.GT.AND P0, PT, R3, RZ, P3 ;  /* 0x000000ff0300720c */ /* 0x000fda0001f04270 */
[----:B0-----:R-:W-:Y:S02]  /*6470*/  @P0 IMAD.MOV.U32 R10, RZ, RZ, R14 ;  /* 0x000000ffff0a0224 */ /* 0x001fe400078e000e */
[----:B------:R-:W-:-:S05]  /*6480*/  @P0 IMAD.MOV.U32 R11, RZ, RZ, R15 ;  /* 0x000000ffff0b0224 */ /* 0x000fca00078e000f */
[----:B------:R0:W-:Y:S01]  /*6490*/  @P0 STG.E.U16 desc[UR36][R10.64+0x60], R80 ;  /* 0x000060500a000986 */ /* 0x0001e2000c101524 */
[----:B------:R-:W-:-:S04]  /*64a0*/  ISETP.GT.AND P0, PT, R4, 0x31, PT ;  /* 0x000000310400780c */ /* 0x000fc80003f04270 */
        /* <DEDUP_REMOVED lines=8> */
[----:B------:R-:W-:-:S05]  /*6530*/  IADD3 R12, P1, R57, R8, RZ ;  /* 0x00000008390c7210 */ /* 0x000fca0007f3e0ff */
[----:B------:R-:W-:Y:S01]  /*6540*/  IMAD.X R13, R23, 0x1, R9, P1 ;  /* 0x00000001170d7824 */ /* 0x000fe200008e0609 */
[----:B------:R-:W-:-:S13]  /*6550*/  ISETP.GT.AND P1, PT, R3, RZ, P2 ;  /* 0x000000ff0300720c */ /* 0x000fda0001724270 */
[----:B------:R-:W-:Y:S01]  /*6560*/  @P1 STG.E.U16 desc[UR36][R14.64+0x70], R84 ;  /* 0x000070540e001986 */ /* 0x000fe2000c101524 */
[----:B------:R-:W-:-:S05]  /*6570*/  IADD3 R20, P1, R57, R8, RZ ;  /* 0x0000000839147210 */ /* 0x000fca0007f3e0ff */
[----:B------:R-:W-:Y:S01]  /*6580*/  IMAD.X R21, R23, 0x1, R9, P1 ;  /* 0x0000000117157824 */ /* 0x000fe200008e0609 */
[----:B0-----:R-:W-:-:S05]  /*6590*/  IADD3 R10, P1, R57, R14, RZ ;  /* 0x0000000e390a7210 */ /* 0x001fca0007f3e0ff */
[----:B------:R-:W-:Y:S01]  /*65a0*/  IMAD.X R11, R23, 0x1, R15, P1 ;  /* 0x00000001170b7824 */ /* 0x000fe200008e060f */
[----:B------:R-:W-:-:S04]  /*65b0*/  ISETP.GT.AND P1, PT, R4, 0x39, PT ;  /* 0x000000390400780c */ /* 0x000fc80003f24270 */
[----:B------:R-:W-:-:S13]  /*65c0*/  ISETP.GT.AND P5, PT, R3, RZ, P1 ;  /* 0x000000ff0300720c */ /* 0x000fda0000fa4270 */
[----:B------:R-:W-:Y:S01]  /*65d0*/  @P5 STG.E.U16 desc[UR36][R14.64+0x72], R85 ;  /* 0x000072550e005986 */ /* 0x000fe2000c101524 */
[----:B------:R-:W-:-:S13]  /*65e0*/  ISETP.GT.AND P5, PT, R3, 0x8, P2 ;  /* 0x000000080300780c */ /* 0x000fda00017a4270 */
[----:B------:R-:W-:Y:S01]  /*65f0*/  @P5 STG.E.U16 desc[UR36][R8.64+0x70], R86 ;  /* 0x0000705608005986 */ /* 0x000fe2000c101524 */
[----:B------:R-:W-:-:S13]  /*6600*/  ISETP.GT.AND P5, PT, R3, 0x8, P1 ;  /* 0x000000080300780c */ /* 0x000fda0000fa4270 */
[----:B------:R0:W-:Y:S01]  /*6610*/  @P5 STG.E.U16 desc[UR36][R8.64+0x72], R87 ;  /* 0x0000725708005986 */ /* 0x0001e2000c101524 */
[C---:B------:R-:W-:Y:S02]  /*6620*/  ISETP.GT.AND P5, PT, R3.reuse, 0x80, P6 ;  /* 0x000000800300780c */ /* 0x040fe400037a4270 */
[----:B------:R-:W-:-:S11]  /*6630*/  ISETP.GT.AND P6, PT, R3, 0x88, P6 ;  /* 0x000000880300780c */ /* 0x000fd600037c4270 */
[----:B------:R-:W-:Y:S01]  /*6640*/  @P5 STG.E.U16 desc[UR36][R10.64], R24 ;  /* 0x000000180a005986 */ /* 0x000fe2000c101524 */
[----:B------:R-:W-:-:S04]  /*6650*/  ISETP.GT.AND P5, PT, R4, 0x1, PT ;  /* 0x000000010400780c */ /* 0x000fc80003fa4270 */
[----:B------:R-:W-:-:S13]  /*6660*/  ISETP.GT.AND P5, PT, R3, 0x80, P5 ;  /* 0x000000800300780c */ /* 0x000fda0002fa4270 */
[----:B0-----:R-:W-:Y:S02]  /*6670*/  @P5 IMAD.MOV.U32 R8, RZ, RZ, R10 ;  /* 0x000000ffff085224 */ /* 0x001fe400078e000a */
[----:B------:R-:W-:-:S05]  /*6680*/  @P5 IMAD.MOV.U32 R9, RZ, RZ, R11 ;  /* 0x000000ffff095224 */ /* 0x000fca00078e000b */
[----:B------:R0:W-:Y:S01]  /*6690*/  @P5 STG.E.U16 desc[UR36][R8.64+0x2], R25 ;  /* 0x0000021908005986 */ /* 0x0001e2000c101524 */
[----:B------:R-:W-:-:S03]  /*66a0*/  ISETP.NE.AND P5, PT, R5, RZ, PT ;  /* 0x000000ff0500720c */ /* 0x000fc60003fa5270 */
[----:B------:R-:W-:Y:S01]  /*66b0*/  @P6 STG.E.U16 desc[UR36][R12.64], R26 ;  /* 0x0000001a0c006986 */ /* 0x000fe2000c101524 */
[----:B------:R-:W-:-:S04]  /*66c0*/  ISETP.GT.AND P6, PT, R4, 0x1, PT ;  /* 0x000000010400780c */ /* 0x000fc80003fc4270 */
[----:B------:R-:W-:-:S13]  /*66d0*/  ISETP.GT.AND P6, PT, R3, 0x88, P6 ;  /* 0x000000880300780c */ /* 0x000fda00037c4270 */
[----:B------:R-:W-:Y:S01]  /*66e0*/  @P6 STG.E.U16 desc[UR36][R20.64+0x2], R27 ;  /* 0x0000021b14006986 */ /* 0x000fe2000c101524 */
[----:B------:R-:W-:-:S04]  /*66f0*/  ISETP.GT.AND P6, PT, R4, 0x8, PT ;  /* 0x000000080400780c */ /* 0x000fc80003fc4270 */
[----:B------:R-:W-:-:S13]  /*6700*/  ISETP.GT.AND P6, PT, R3, 0x80, P6 ;  /* 0x000000800300780c */ /* 0x000fda00037c4270 */
[----:B0-----:R-:W-:Y:S02]  /*6710*/  @P6 IMAD.MOV.U32 R8, RZ, RZ, R10 ;  /* 0x000000ffff086224 */ /* 0x001fe400078e000a */
[----:B------:R-:W-:-:S05]  /*6720*/  @P6 IMAD.MOV.U32 R9, RZ, RZ, R11 ;  /* 0x000000ffff096224 */ /* 0x000fca00078e000b */
[----:B------:R0:W-:Y:S01]  /*6730*/  @P6 STG.E.U16 desc[UR36][R8.64+0x10], R28 ;  /* 0x0000101c08006986 */ /* 0x0001e2000c101524 */
[----:B------:R-:W-:-:S04]  /*6740*/  ISETP.GT.AND P6, PT, R4, 0x9, PT ;  /* 0x000000090400780c */ /* 0x000fc80003fc4270 */
[----:B------:R-:W-:-:S13]  /*6750*/  ISETP.GT.AND P6, PT, R3, 0x80, P6 ;  /* 0x000000800300780c */ /* 0x000fda00037c4270 */
[----:B0-----:R-:W-:Y:S02]  /*6760*/  @P6 IMAD.MOV.U32 R8, RZ, RZ, R10 ;  /* 0x000000ffff086224 */ /* 0x001fe400078e000a */
[----:B------:R-:W-:-:S05]  /*6770*/  @P6 IMAD.MOV.U32 R9, RZ, RZ, R11 ;  /* 0x000000ffff096224 */ /* 0x000fca00078e000b */
[----:B------:R0:W-:Y:S01]  /*6780*/  @P6 STG.E.U16 desc[UR36][R8.64+0x12], R29 ;  /* 0x0000121d08006986 */ /* 0x0001e2000c101524 */
[----:B------:R-:W-:-:S04]  /*6790*/  ISETP.GT.AND P6, PT, R4, 0x8, PT ;  /* 0x000000080400780c */ /* 0x000fc80003fc4270 */
[----:B------:R-:W-:-:S13]  /*67a0*/  ISETP.GT.AND P6, PT, R3, 0x88, P6 ;  /* 0x000000880300780c */ /* 0x000fda00037c4270 */
        /* <DEDUP_REMOVED lines=11> */
[----:B0-----:R-:W-:Y:S01]  /*6860*/  @P6 MOV R8, R10 ;  /* 0x0000000a00086202 */ /* 0x001fe20000000f00 */
        /* <DEDUP_REMOVED lines=33> */
[----:B------:R-:W-:Y:S01]  /*6a80*/  @P6 STG.E.U16 desc[UR36][R8.64+0x42], R41 ;  /* 0x0000422908006986 */ /* 0x000fe2000c101524 */
[----:B------:R-:W-:-:S04]  /*6a90*/  ISETP.GT.AND P6, PT, R4, 0x20, PT ;  /* 0x000000200400780c */ /* 0x000fc80003fc4270 */
[----:B------:R-:W-:-:S13]  /*6aa0*/  ISETP.GT.AND P6, PT, R3, 0x88, P6 ;  /* 0x000000880300780c */ /* 0x000fda00037c4270 */
[----:B------:R-:W-:Y:S01]  /*6ab0*/  @P6 STG.E.U16 desc[UR36][R6.64+0x40], R42 ;  /* 0x0000402a06006986 */ /* 0x000fe2000c101524 */
[----:B------:R-:W-:-:S04]  /*6ac0*/  ISETP.GT.AND P6, PT, R4, 0x21, PT ;  /* 0x000000210400780c */ /* 0x000fc80003fc4270 */
[----:B------:R-:W-:-:S13]  /*6ad0*/  ISETP.GT.AND P6, PT, R3, 0x88, P6 ;  /* 0x000000880300780c */ /* 0x000fda00037c4270 */
[----:B------:R-:W-:Y:S02]  /*6ae0*/  @P6 IMAD.MOV.U32 R4, RZ, RZ, R6 ;  /* 0x000000ffff046224 */ /* 0x000fe400078e0006 */
[----:B------:R-:W-:-:S05]  /*6af0*/  @P6 IMAD.MOV.U32 R5, RZ, RZ, R7 ;  /* 0x000000ffff056224 */ /* 0x000fca00078e0007 */
[----:B------:R0:W-:Y:S01]  /*6b00*/  @P6 STG.E.U16 desc[UR36][R4.64+0x42], R43 ;  /* 0x0000422b04006986 */ /* 0x0001e2000c101524 */
[C---:B------:R-:W-:Y:S02]  /*6b10*/  ISETP.GT.AND P6, PT, R3.reuse, 0x80, P5 ;  /* 0x000000800300780c */ /* 0x040fe40002fc4270 */
[----:B------:R-:W-:-:S11]  /*6b20*/  ISETP.GT.AND P5, PT, R3, 0x88, P5 ;  /* 0x000000880300780c */ /* 0x000fd60002fa4270 */
[----:B0-----:R-:W-:Y:S02]  /*6b30*/  @P6 IMAD.MOV.U32 R4, RZ, RZ, R10 ;  /* 0x000000ffff046224 */ /* 0x001fe400078e000a */
[----:B------:R-:W-:-:S05]  /*6b40*/  @P6 IMAD.MOV.U32 R5, RZ, RZ, R11 ;  /* 0x000000ffff056224 */ /* 0x000fca00078e000b */
[----:B------:R0:W-:Y:S01]  /*6b50*/  @P6 STG.E.U16 desc[UR36][R4.64+0x50], R44 ;  /* 0x0000502c04006986 */ /* 0x0001e2000c101524 */
[C---:B------:R-:W-:Y:S02]  /*6b60*/  ISETP.GT.AND P6, PT, R3.reuse, 0x80, P4 ;  /* 0x000000800300780c */ /* 0x040fe400027c4270 */
[----:B------:R-:W-:-:S11]  /*6b70*/  ISETP.GT.AND P4, PT, R3, 0x88, P4 ;  /* 0x000000880300780c */ /* 0x000fd60002784270 */
[----:B0-----:R-:W-:Y:S02]  /*6b80*/  @P6 IMAD.MOV.U32 R4, RZ, RZ, R10 ;  /* 0x000000ffff046224 */ /* 0x001fe400078e000a */
[----:B------:R-:W-:-:S05]  /*6b90*/  @P6 IMAD.MOV.U32 R5, RZ, RZ, R11 ;  /* 0x000000ffff056224 */ /* 0x000fca00078e000b */
[----:B------:R0:W-:Y:S02]  /*6ba0*/  @P6 STG.E.U16 desc[UR36][R4.64+0x52], R45 ;  /* 0x0000522d04006986 */ /* 0x0001e4000c101524 */
[----:B0-----:R-:W-:Y:S02]  /*6bb0*/  @P5 IMAD.MOV.U32 R4, RZ, RZ, R6 ;  /* 0x000000ffff045224 */ /* 0x001fe400078e0006 */
[----:B------:R-:W-:-:S05]  /*6bc0*/  @P5 IMAD.MOV.U32 R5, RZ, RZ, R7 ;  /* 0x000000ffff055224 */ /* 0x000fca00078e0007 */
[----:B------:R0:W-:Y:S01]  /*6bd0*/  @P5 STG.E.U16 desc[UR36][R4.64+0x50], R46 ;  /* 0x0000502e04005986 */ /* 0x0001e2000c101524 */
[C---:B------:R-:W-:Y:S02]  /*6be0*/  ISETP.GT.AND P5, PT, R3.reuse, 0x80, P3 ;  /* 0x000000800300780c */ /* 0x040fe40001fa4270 */
[----:B------:R-:W-:Y:S01]  /*6bf0*/  ISETP.GT.AND P3, PT, R3, 0x88, P3 ;  /* 0x000000880300780c */ /* 0x000fe20001f64270 */
        /* <DEDUP_REMOVED lines=17> */
[----:B------:R0:W-:Y:S02]  /*6d10*/  @P3 STG.E.U16 desc[UR36][R4.64+0x60], R50 ;  /* 0x0000603204003986 */ /* 0x0001e4000c101524 */
[----:B0-----:R-:W-:Y:S02]  /*6d20*/  @P0 IMAD.MOV.U32 R4, RZ, RZ, R6 ;  /* 0x000000ffff040224 */ /* 0x001fe400078e0006 */
[----:B------:R-:W-:-:S05]  /*6d30*/  @P0 IMAD.MOV.U32 R5, RZ, RZ, R7 ;  /* 0x000000ffff050224 */ /* 0x000fca00078e0007 */
[----:B------:R0:W-:Y:S02]  /*6d40*/  @P0 STG.E.U16 desc[UR36][R4.64+0x62], R51 ;  /* 0x0000623304000986 */ /* 0x0001e4000c101524 */
[----:B0-----:R-:W-:Y:S02]  /*6d50*/  @P5 IMAD.MOV.U32 R4, RZ, RZ, R10 ;  /* 0x000000ffff045224 */ /* 0x001fe400078e000a */
[----:B------:R-:W-:-:S05]  /*6d60*/  @P5 IMAD.MOV.U32 R5, RZ, RZ, R11 ;  /* 0x000000ffff055224 */ /* 0x000fca00078e000b */
[----:B------:R0:W-:Y:S04]  /*6d70*/  @P5 STG.E.U16 desc[UR36][R4.64+0x70], R52 ;  /* 0x0000703404005986 */ /* 0x0001e8000c101524 */
[----:B------:R1:W-:Y:S01]  /*6d80*/  @P4 STG.E.U16 desc[UR36][R10.64+0x72], R53 ;  /* 0x000072350a004986 */ /* 0x0003e2000c101524 */
[----:B0-----:R-:W-:Y:S02]  /*6d90*/  @P2 IMAD.MOV.U32 R4, RZ, RZ, R6 ;  /* 0x000000ffff042224 */ /* 0x001fe400078e0006 */
[----:B------:R-:W-:-:S05]  /*6da0*/  @P2 IMAD.MOV.U32 R5, RZ, RZ, R7 ;  /* 0x000000ffff052224 */ /* 0x000fca00078e0007 */
[----:B------:R1:W-:Y:S04]  /*6db0*/  @P2 STG.E.U16 desc[UR36][R4.64+0x70], R54 ;  /* 0x0000703604002986 */ /* 0x0003e8000c101524 */
[----:B------:R1:W-:Y:S02]  /*6dc0*/  @P1 STG.E.U16 desc[UR36][R6.64+0x72], R55 ;  /* 0x0000723706001986 */ /* 0x0003e4000c101524 */
.L_x_152:
[----:B------:R-:W-:Y:S05]  /*6dd0*/  BSYNC B0 ;  /* 0x0000000000007941 */ /* 0x000fea0003800000 */
.L_x_28:
[----:B------:R-:W-:Y:S01]  /*6de0*/  ULDC UR4, c[0x0][0xc] ;  /* 0x0000030000047ab9 */ /* 0x000fe20000000800 */
[----:B------:R-:W-:Y:S01]  /*6df0*/  ULDC UR5, c[0x0][0x10] ;  /* 0x0000040000057ab9 */ /* 0x000fe20000000800 */
[----:B------:R-:W2:Y:S01]  /*6e00*/  LDC R3, c[0x0][0x14] ;  /* 0x00000500ff037b82 */ /* 0x000ea20000000800 */
[----:B------:R-:W-:Y:S01]  /*6e10*/  UIMAD.WIDE.U32 UR4, UR4, UR5, URZ ;  /* 0x00000005040472a5 */ /* 0x000fe2000f8e003f */
[----:B------:R-:W-:Y:S02]  /*6e20*/  IMAD.MOV.U32 R90, RZ, RZ, -0x1 ;  /* 0xffffffffff5a7424 */ /* 0x000fe400078e00ff */
[----:B------:R-:W-:-:S03]  /*6e30*/  IMAD.MOV.U32 R23, RZ, RZ, -0x1 ;  /* 0xffffffffff177424 */ /* 0x000fc600078e00ff */
[----:B--2---:R-:W-:-:S04]  /*6e40*/  IMAD.WIDE.U32 R16, R3, UR4, R16 ;  /* 0x0000000403107c25 */ /* 0x004fc8000f8e0010 */
[----:B------:R-:W-:Y:S01]  /*6e50*/  IMAD R3, R3, UR5, RZ ;  /* 0x0000000503037c24 */ /* 0x000fe2000f8e02ff */
[----:B------:R-:W-:Y:S02]  /*6e60*/  ULDC.64 UR4, c[0x0][0x650] ;  /* 0x0001940000047ab9 */ /* 0x000fe40000000a00 */
[----:B------:R-:W-:Y:S02]  /*6e70*/  ISETP.GE.U32.AND P0, PT, R16, UR4, PT ;  /* 0x0000000410007c0c */ /* 0x000fe4000bf06070 */
[----:B------:R-:W-:Y:S02]  /*6e80*/  IADD3 R17, R17, R3, RZ ;  /* 0x0000000311117210 */ /* 0x000fe40007ffe0ff */
[----:B------:R-:W-:Y:S02]  /*6e90*/  PRMT R3, RZ, 0x7610, R3 ;  /* 0x00007610ff037816 */ /* 0x000fe40000000003 */
[----:B------:R-:W-:-:S13]  /*6ea0*/  ISETP.GE.U32.AND.EX P0, PT, R17, UR5, PT, P0 ;  /* 0x0000000511007c0c */ /* 0x000fda000bf06100 */
[----:B------:R-:W-:Y:S05]  /*6eb0*/  @P0 BRA `(.L_x_153) ;  /* 0x0000000400640947 */ /* 0x000fea0003800000 */
[----:B0-----:R-:W0:Y:S01]  /*6ec0*/  S2R R12, SR_CTAID.X ;  /* 0x00000000000c7919 */ /* 0x001e220000002500 */
[----:B-1--4-:R-:W1:Y:S01]  /*6ed0*/  LDC.64 R10, c[0x0][0x628] ;  /* 0x00018a00ff0a7b82 */ /* 0x012e620000000a00 */
[----:B------:R-:W-:Y:S01]  /*6ee0*/  ULDC UR4, c[0x0][0x150] ;  /* 0x0000540000047ab9 */ /* 0x000fe20000000800 */
[----:B------:R-:W-:Y:S01]  /*6ef0*/  IMAD.MOV.U32 R8, RZ, RZ, R16 ;  /* 0x000000ffff087224 */ /* 0x000fe200078e0010 */
[----:B------:R-:W2:Y:S01]  /*6f00*/  S2R R24, SR_CTAID.Y ;  /* 0x0000000000187919 */ /* 0x000ea20000002600 */
[----:B------:R-:W-:-:S04]  /*6f10*/  IMAD.MOV.U32 R9, RZ, RZ, R17 ;  /* 0x000000ffff097224 */ /* 0x000fc800078e0011 */
[----:B------:R-:W4:Y:S08]  /*6f20*/  LDC R21, c[0x0][0x144] ;  /* 0x00005100ff157b82 */ /* 0x000f300000000800 */
[----:B------:R-:W2:Y:S08]  /*6f30*/  LDC R0, c[0x0][0x630] ;  /* 0x00018c00ff007b82 */ /* 0x000eb00000000800 */
[----:B------:R-:W2:Y:S01]  /*6f40*/  LDC.64 R14, c[0x0][0x620] ;  /* 0x00018800ff0e7b82 */ /* 0x000ea20000000a00 */
[----:B-1----:R-:W-:-:S04]  /*6f50*/  ISETP.NE.U32.AND P0, PT, R10, RZ, PT ;  /* 0x000000ff0a00720c */ /* 0x002fc80003f05070 */
[----:B------:R-:W-:Y:S02]  /*6f60*/  ISETP.NE.AND.EX P0, PT, R11, RZ, PT, P0 ;  /* 0x000000ff0b00720c */ /* 0x000fe40003f05300 */
[----:B0-----:R-:W-:-:S05]  /*6f70*/  I2FP.F32.U32 R3, R12 ;  /* 0x0000000c00037245 */ /* 0x001fca0000201000 */
[----:B------:R-:W-:-:S04]  /*6f80*/  FMUL R3, R3, UR4 ;  /* 0x0000000403037c20 */ /* 0x000fc80008400000 */
[----:B------:R0:W1:Y:S02]  /*6f90*/  F2I.U32.TRUNC.NTZ R20, R3 ;  /* 0x0000000300147305 */ /* 0x000064000020f000 */
[----:B----4-:R-:W-:Y:S05]  /*6fa0*/  @!P0 BRA `(.L_x_154) ;  /* 0x0000000000288947 */ /* 0x010fea0003800000 */
[----:B0-----:R-:W0:Y:S02]  /*6fb0*/  LDC R3, c[0x0][0x634] ;  /* 0x00018d00ff037b82 */ /* 0x001e240000000800 */
        /* <DEDUP_REMOVED lines=9> */
.L_x_154:
[----:B------:R-:W4:Y:S01]  /*7050*/  LDC.64 R28, c[0x0][0x640] ;  /* 0x00019000ff1c7b82 */ /* 0x000f220000000a00 */
[-CC-:B--2---:R-:W-:Y:S01]  /*7060*/  SHF.R.U64 R23, R8, R0.reuse, R9.reuse ;  /* 0x0000000008177219 */ /* 0x184fe20000001209 */
[----:B-1----:R-:W-:Y:S01]  /*7070*/  IMAD.MOV R20, RZ, RZ, -R20 ;  /* 0x000000ffff147224 */ /* 0x002fe200078e0a14 */
[----:B------:R-:W-:Y:S01]  /*7080*/  SHF.R.U32.HI R0, RZ, R0, R9 ;  /* 0x00000000ff007219 */ /* 0x000fe20000011609 */
[----:B------:R-:W-:Y:S01]  /*7090*/  ULDC UR4, c[0x0][0x154] ;  /* 0x0000550000047ab9 */ /* 0x000fe20000000800 */
[----:B0-----:R-:W-:Y:S01]  /*70a0*/  IADD3 R3, P0, RZ, -R23, RZ ;  /* 0x80000017ff037210 */ /* 0x001fe20007f1e0ff */
[----:B------:R-:W-:Y:S02]  /*70b0*/  IMAD R21, R21, R20, R12 ;  /* 0x0000001415157224 */ /* 0x000fe400078e020c */
[----:B------:R-:W0:Y:S01]  /*70c0*/  LDC R6, c[0x0][0x618] ;  /* 0x00018600ff067b82 */ /* 0x000e220000000800 */
[----:B------:R-:W-:Y:S02]  /*70d0*/  IMAD.MOV.U32 R7, RZ, RZ, 0x1 ;  /* 0x00000001ff077424 */ /* 0x000fe400078e00ff */
[----:B------:R-:W-:-:S04]  /*70e0*/  IMAD.X R5, RZ, RZ, ~R0, P0 ;  /* 0x000000ffff057224 */ /* 0x000fc800000e0e00 */
[-C--:B------:R-:W-:Y:S01]  /*70f0*/  IMAD R0, R5, R14.reuse, RZ ;  /* 0x0000000e05007224 */ /* 0x080fe200078e02ff */
[----:B------:R-:W1:Y:S01]  /*7100*/  LDC R8, c[0x0][0x608] ;  /* 0x00018200ff087b82 */ /* 0x000e620000000800 */
[----:B------:R-:W-:-:S04]  /*7110*/  IMAD.WIDE.U32 R4, R3, R14, R16 ;  /* 0x0000000e03047225 */ /* 0x000fc800078e0010 */
[----:B------:R-:W-:Y:S01]  /*7120*/  IMAD R3, R3, R15, R0 ;  /* 0x0000000f03037224 */ /* 0x000fe200078e0200 */
[----:B------:R-:W-:Y:S02]  /*7130*/  I2FP.F32.U32 R0, R24 ;  /* 0x0000001800007245 */ /* 0x000fe40000201000 */
[----:B------:R-:W2:Y:S01]  /*7140*/  LDC R26, c[0x0][0x658] ;  /* 0x00019600ff1a7b82 */ /* 0x000ea20000000800 */
[----:B------:R-:W-:Y:S01]  /*7150*/  IMAD.IADD R3, R5, 0x1, R3 ;  /* 0x0000000105037824 */ /* 0x000fe200078e0203 */
[----:B----4-:R-:W-:Y:S01]  /*7160*/  ISETP.NE.U32.AND P0, PT, R28, RZ, PT ;  /* 0x000000ff1c00720c */ /* 0x010fe20003f05070 */
[----:B------:R-:W-:Y:S01]  /*7170*/  FMUL R0, R0, UR4 ;  /* 0x0000000400007c20 */ /* 0x000fe20008400000 */
[----:B------:R-:W-:Y:S02]  /*7180*/  IMAD.MOV.U32 R5, RZ, RZ, -0x1 ;  /* 0xffffffffff057424 */ /* 0x000fe400078e00ff */
[----:B------:R-:W-:Y:S01]  /*7190*/  ISETP.NE.AND.EX P0, PT, R29, RZ, PT, P0 ;  /* 0x000000ff1d00720c */ /* 0x000fe20003f05300 */
[----:B------:R4:W2:Y:S01]  /*71a0*/  F2I.U32.TRUNC.NTZ R13, R0 ;  /* 0x00000000000d7305 */ /* 0x0008a2000020f000 */
[----:B------:R-:W3:Y:S01]  /*71b0*/  LDC R15, c[0x0][0x148] ;  /* 0x00005200ff0f7b82 */ /* 0x000ee20000000800 */
[----:B0-----:R-:W-:-:S02]  /*71c0*/  SHF.R.U64 R12, R4, R6, R3 ;  /* 0x00000006040c7219 */ /* 0x001fc40000001203 */
[----:B------:R-:W-:-:S05]  /*71d0*/  SHF.R.U32.HI R3, RZ, R6, R3 ;  /* 0x00000006ff037219 */ /* 0x000fca0000011603 */
[----:B------:R-:W0:Y:S01]  /*71e0*/  LDC R20, c[0x0][0x600] ;  /* 0x00018000ff147b82 */ /* 0x000e220000000800 */
[-CC-:B-1----:R-:W-:Y:S02]  /*71f0*/  SHF.R.U64 R10, R12, R8.reuse, R3.reuse ;  /* 0x000000080c0a7219 */ /* 0x182fe40000001203 */
[----:B------:R-:W-:-:S05]  /*7200*/  SHF.R.U32.HI R3, RZ, R8, R3 ;  /* 0x00000008ff037219 */ /* 0x000fca0000011603 */
[----:B------:R-:W1:Y:S01]  /*7210*/  LDC R27, c[0x0][0x648] ;  /* 0x00019200ff1b7b82 */ /* 0x000e620000000800 */
[-C--:B--2---:R-:W-:Y:S02]  /*7220*/  SHF.L.U32 R4, R5, R26.reuse, RZ ;  /* 0x0000001a05047219 */ /* 0x084fe400000006ff */
[-CC-:B------:R-:W-:Y:S02]  /*7230*/  SHF.R.U64 R14, R10, R26.reuse, R3.reuse ;  /* 0x0000001a0a0e7219 */ /* 0x180fe40000001203 */
[----:B------:R-:W-:Y:S02]  /*7240*/  SHF.R.U32.HI R5, RZ, R26, R3 ;  /* 0x0000001aff057219 */ /* 0x000fe40000011603 */
[----:B------:R-:W-:Y:S01]  /*7250*/  LOP3.LUT R25, RZ, R4, RZ, 0x33, !PT ;  /* 0x00000004ff197212 */ /* 0x000fe200078e33ff */
[----:B------:R-:W2:Y:S01]  /*7260*/  LDC R30, c[0x0][0x638] ;  /* 0x00018e00ff1e7b82 */ /* 0x000ea20000000800 */
[----:B------:R-:W-:Y:S01]  /*7270*/  SHF.L.U32 R26, R7, R26, RZ ;  /* 0x0000001a071a7219 */ /* 0x000fe200000006ff */
[----:B------:R-:W-:-:S06]  /*7280*/  IMAD.MOV.U32 R4, RZ, RZ, R14 ;  /* 0x000000ffff047224 */ /* 0x000fcc00078e000e */
[----:B------:R-:W0:Y:S01]  /*7290*/  LDC R31, c[0x0][0x610] ;  /* 0x00018400ff1f7b82 */ /* 0x000e220000000800 */
[----:B----4-:R-:W-:Y:S05]  /*72a0*/  @!P0 BRA `(.L_x_155) ;  /* 0x0000000000288947 */ /* 0x010fea0003800000 */
[----:B------:R-:W4:Y:S02]  /*72b0*/  LDC R3, c[0x0][0x64c] ;  /* 0x00019300ff037b82 */ /* 0x000f240000000800 */
[----:B----4-:R-:W-:-:S05]  /*72c0*/  IADD3 R3, P0, R14, R3, RZ ;  /* 0x000000030e037210 */ /* 0x010fca0007f1e0ff */
        /* <DEDUP_REMOVED lines=8> */
.L_x_155:
[----:B------:R-:W-:Y:S01]  /*7350*/  ISETP.NE.AND P0, PT, R2, 0x1, PT ;  /* 0x000000010200780c */ /* 0x000fe20003f05270 */
[----:B0-----:R-:W-:Y:S01]  /*7360*/  VIADD R7, R20, 0xffffffff ;  /* 0xffffffff14077836 */ /* 0x001fe20000000000 */
[----:B-1----:R-:W-:Y:S01]  /*7370*/  SHF.R.U64 R0, R4, R27, R5 ;  /* 0x0000001b04007219 */ /* 0x002fe20000001205 */
[----:B------:R-:W-:Y:S01]  /*7380*/  IMAD.MOV R13, RZ, RZ, -R13 ;  /* 0x000000ffff0d7224 */ /* 0x000fe200078e0a0d */
[----:B------:R-:W-:Y:S01]  /*7390*/  LOP3.LUT R5, R10, R25, RZ, 0xc0, !PT ;  /* 0x000000190a057212 */ /* 0x000fe200078ec0ff */
[----:B------:R-:W-:Y:S01]  /*73a0*/  IMAD.MOV.U32 R4, RZ, RZ, 0x1 ;  /* 0x00000001ff047424 */ /* 0x000fe200078e00ff */
[----:B------:R-:W-:Y:S01]  /*73b0*/  LOP3.LUT R12, R12, R7, RZ, 0xc0, !PT ;  /* 0x000000070c0c7212 */ /* 0x000fe200078ec0ff */
[----:B------:R-:W-:Y:S02]  /*73c0*/  IMAD.MOV R3, RZ, RZ, -R0 ;  /* 0x000000ffff037224 */ /* 0x000fe400078e0a00 */
[----:B------:R-:W-:Y:S02]  /*73d0*/  IMAD R0, R26, R0, R5 ;  /* 0x000000001a007224 */ /* 0x000fe400078e0205 */
[----:B--2---:R-:W-:-:S02]  /*73e0*/  IMAD R3, R3, R30, R14 ;  /* 0x0000001e03037224 */ /* 0x004fc400078e020e */
[----:B---3--:R-:W-:Y:S02]  /*73f0*/  @P0 IMAD R21, R15, R13, R24 ;  /* 0x0000000d0f150224 */ /* 0x008fe400078e0218 */
[----:B------:R-:W-:Y:S01]  /*7400*/  IMAD R5, R3, R20, R12 ;  /* 0x0000001403057224 */ /* 0x000fe200078e020c */
[----:B------:R-:W-:Y:S01]  /*7410*/  PRMT R3, R4, 0x7610, R3 ;  /* 0x0000761004037816 */ /* 0x000fe20000000003 */
[----:B------:R-:W-:-:S05]  /*7420*/  IMAD R0, R0, R31, R21 ;  /* 0x0000001f00007224 */ /* 0x000fca00078e0215 */
[----:B------:R-:W-:Y:S02]  /*7430*/  SEL R90, R5, R0, !P0 ;  /* 0x00000000055a7207 */ /* 0x000fe40004000000 */
[----:B------:R-:W-:-:S07]  /*7440*/  SEL R0, R0, R5, !P0 ;  /* 0x0000000500007207 */ /* 0x000fce0004000000 */
.L_x_153:
[----:B------:R-:W-:Y:S01]  /*7450*/  LOP3.LUT P0, RZ, R3, 0xff, RZ, 0xc0, !PT ;  /* 0x000000ff03ff7812 */ /* 0x000fe2000780c0ff */
[----:B------:R-:W-:-:S12]  /*7460*/  IMAD.MOV.U32 R94, RZ, RZ, R0 ;  /* 0x000000ffff5e7224 */ /* 0x000fd800078e0000 */
[----:B------:R-:W-:Y:S05]  /*7470*/  @P0 BRA `(.L_x_156) ;  /* 0xffffff9800a80947 */ /* 0x000fea000383ffff */
[----:B------:R-:W-:Y:S05]  /*7480*/  EXIT ;  /* 0x000000000000794d */ /* 0x000fea0003800000 */
.L_x_3:
[----:B0-----:R-:W-:Y:S01]  /*7490*/  ULDC.64 UR4, c[0x0][0x650] ;  /* 0x0001940000047ab9 */ /* 0x001fe20000000a00 */
        /* <DEDUP_REMOVED lines=25> */
.L_x_158:
[--C-:B------:R-:W-:Y:S01]  /*7630*/  SHF.R.U64 R12, R10, R14, R11.reuse ;  /* 0x0000000e0a0c7219 */ /* 0x100fe2000000120b */
[----:B------:R-:W0:Y:S01]  /*7640*/  LDC R22, c[0x0][0x618] ;  /* 0x00018600ff167b82 */ /* 0x000e220000000800 */
[----:B------:R-:W-:Y:S01]  /*7650*/  I2FP.F32.U32 R6, R4 ;  /* 0x0000000400067245 */ /* 0x000fe20000201000 */
[----:B------:R-:W-:Y:S01]  /*7660*/  ULDC UR4, c[0x0][0x150] ;  /* 0x0000540000047ab9 */ /* 0x000fe20000000800 */
[----:B------:R-:W-:Y:S02]  /*7670*/  SHF.R.U32.HI R5, RZ, R14, R11 ;  /* 0x0000000eff057219 */ /* 0x000fe4000001160b */
[----:B------:R-:W-:Y:S01]  /*7680*/  IADD3 R9, P0, RZ, -R12, RZ ;  /* 0x8000000cff097210 */ /* 0x000fe20007f1e0ff */
[----:B------:R-:W-:Y:S01]  /*7690*/  FMUL R11, R6, UR4 ;  /* 0x00000004060b7c20 */ /* 0x000fe20008400000 */
[----:B------:R-:W-:Y:S01]  /*76a0*/  ULDC UR4, c[0x0][0x154] ;  /* 0x0000550000047ab9 */ /* 0x000fe20000000800 */
[----:B------:R-:W1:Y:S02]  /*76b0*/  LDC.64 R24, c[0x0][0x640] ;  /* 0x00019000ff187b82 */ /* 0x000e640000000a00 */
[----:B------:R-:W-:-:S02]  /*76c0*/  IMAD.X R5, RZ, RZ, ~R5, P0 ;  /* 0x000000ffff057224 */ /* 0x000fc400000e0e05 */
[----:B------:R-:W2:Y:S01]  /*76d0*/  F2I.U32.TRUNC.NTZ R11, R11 ;  /* 0x0000000b000b7305 */ /* 0x000ea2000020f000 */
[----:B------:R-:W-:-:S03]  /*76e0*/  IMAD.WIDE.U32 R6, R9, R20, R16 ;  /* 0x0000001409067225 */ /* 0x000fc600078e0010 */
[----:B------:R-:W3:Y:S01]  /*76f0*/  LDC R13, c[0x0][0x144] ;  /* 0x00005100ff0d7b82 */ /* 0x000ee20000000800 */
[----:B------:R-:W-:-:S04]  /*7700*/  IMAD R8, R5, R20, RZ ;  /* 0x0000001405087224 */ /* 0x000fc800078e02ff */
[----:B------:R-:W-:Y:S02]  /*7710*/  IMAD R5, R9, R21, R8 ;  /* 0x0000001509057224 */ /* 0x000fe400078e0208 */
[----:B------:R-:W-:Y:S01]  /*7720*/  IMAD.MOV.U32 R8, RZ, RZ, -0x1 ;  /* 0xffffffffff087424 */ /* 0x000fe200078e00ff */
[----:B------:R-:W4:Y:S02]  /*7730*/  LDC R14, c[0x0][0x608] ;  /* 0x00018200ff0e7b82 */ /* 0x000f240000000800 */
[----:B------:R-:W-:Y:S02]  /*7740*/  IADD3 R5, R7, R5, RZ ;  /* 0x0000000507057210 */ /* 0x000fe40007ffe0ff */
[----:B------:R-:W-:Y:S02]  /*7750*/  I2FP.F32.U32 R7, R3 ;  /* 0x0000000300077245 */ /* 0x000fe40000201000 */
[-C--:B0-----:R-:W-:Y:S01]  /*7760*/  SHF.R.U64 R10, R6, R22.reuse, R5 ;  /* 0x00000016060a7219 */ /* 0x081fe20000001205 */
[----:B--2---:R-:W-:Y:S01]  /*7770*/  IMAD.MOV R6, RZ, RZ, -R11 ;  /* 0x000000ffff067224 */ /* 0x004fe200078e0a0b */
[----:B------:R-:W0:Y:S01]  /*7780*/  LDC R9, c[0x0][0x658] ;  /* 0x00019600ff097b82 */ /* 0x000e220000000800 */
[----:B-1----:R-:W-:Y:S01]  /*7790*/  ISETP.NE.U32.AND P0, PT, R24, RZ, PT ;  /* 0x000000ff1800720c */ /* 0x002fe20003f05070 */
[----:B------:R-:W-:Y:S01]  /*77a0*/  FMUL R7, R7, UR4 ;  /* 0x0000000407077c20 */ /* 0x000fe20008400000 */
[----:B------:R-:W-:-:S02]  /*77b0*/  SHF.R.U32.HI R5, RZ, R22, R5 ;  /* 0x00000016ff057219 */ /* 0x000fc40000011605 */
[----:B------:R-:W-:-:S03]  /*77c0*/  ISETP.NE.AND.EX P0, PT, R25, RZ, PT, P0 ;  /* 0x000000ff1900720c */ /* 0x000fc60003f05300 */
[----:B------:R-:W1:Y:S01]  /*77d0*/  LDC R20, c[0x0][0x148] ;  /* 0x00005200ff147b82 */ /* 0x000e620000000800 */
[----:B---3--:R-:W-:Y:S02]  /*77e0*/  IMAD R23, R13, R6, R4 ;  /* 0x000000060d177224 */ /* 0x008fe400078e0204 */
[----:B------:R-:W-:-:S05]  /*77f0*/  IMAD.MOV.U32 R6, RZ, RZ, 0x1 ;  /* 0x00000001ff067424 */ /* 0x000fca00078e00ff */
[----:B------:R-:W2:Y:S01]  /*7800*/  LDC R21, c[0x0][0x600] ;  /* 0x00018000ff157b82 */ /* 0x000ea20000000800 */
[-CC-:B----4-:R-:W-:Y:S02]  /*7810*/  SHF.R.U64 R13, R10, R14.reuse, R5.reuse ;  /* 0x0000000e0a0d7219 */ /* 0x190fe40000001205 */
[----:B------:R-:W-:Y:S02]  /*7820*/  SHF.R.U32.HI R4, RZ, R14, R5 ;  /* 0x0000000eff047219 */ /* 0x000fe40000011605 */
[----:B------:R3:W4:Y:S03]  /*7830*/  F2I.U32.TRUNC.NTZ R14, R7 ;  /* 0x00000007000e7305 */ /* 0x000726000020f000 */
[----:B------:R-:W1:Y:S01]  /*7840*/  LDC R26, c[0x0][0x648] ;  /* 0x00019200ff1a7b82 */ /* 0x000e620000000800 */
[-C--:B0-----:R-:W-:Y:S02]  /*7850*/  SHF.R.U64 R15, R13, R9.reuse, R4 ;  /* 0x000000090d0f7219 */ /* 0x081fe40000001204 */
[----:B------:R-:W-:-:S02]  /*7860*/  SHF.L.U32 R8, R8, R9, RZ ;  /* 0x0000000908087219 */ /* 0x000fc400000006ff */
[-C--:B------:R-:W-:Y:S01]  /*7870*/  SHF.R.U32.HI R5, RZ, R9.reuse, R4 ;  /* 0x00000009ff057219 */ /* 0x080fe20000011604 */
[----:B------:R-:W-:Y:S01]  /*7880*/  IMAD.MOV.U32 R4, RZ, RZ, R15 ;  /* 0x000000ffff047224 */ /* 0x000fe200078e000f */
[----:B------:R-:W-:Y:S01]  /*7890*/  SHF.L.U32 R22, R6, R9, RZ ;  /* 0x0000000906167219 */ /* 0x000fe200000006ff */
[----:B------:R-:W0:Y:S01]  /*78a0*/  LDC R27, c[0x0][0x638] ;  /* 0x00018e00ff1b7b82 */ /* 0x000e220000000800 */
[----:B------:R-:W-:-:S07]  /*78b0*/  LOP3.LUT R28, RZ, R8, RZ, 0x33, !PT ;  /* 0x00000008ff1c7212 */ /* 0x000fce00078e33ff */
        /* <DEDUP_REMOVED lines=12> */
.L_x_159:
[----:B------:R-:W-:Y:S01]  /*7980*/  ISETP.NE.AND P0, PT, R2, 0x1, PT ;  /* 0x000000010200780c */ /* 0x000fe20003f05270 */
[----:B--2---:R-:W-:Y:S01]  /*7990*/  VIADD R7, R21, 0xffffffff ;  /* 0xffffffff15077836 */ /* 0x004fe20000000000 */
[----:B-1----:R-:W-:Y:S01]  /*79a0*/  SHF.R.U64 R5, R4, R26, R5 ;  /* 0x0000001a04057219 */ /* 0x002fe20000001205 */
[----:B------:R-:W-:Y:S01]  /*79b0*/  IMAD.MOV R14, RZ, RZ, -R14 ;  /* 0x000000ffff0e7224 */ /* 0x000fe200078e0a0e */
[----:B------:R-:W-:Y:S01]  /*79c0*/  LOP3.LUT R4, R13, R28, RZ, 0xc0, !PT ;  /* 0x0000001c0d047212 */ /* 0x000fe200078ec0ff */
[----:B------:R-:W-:Y:S01]  /*79d0*/  IMAD.MOV.U32 R8, RZ, RZ, R12 ;  /* 0x000000ffff087224 */ /* 0x000fe200078e000c */
[----:B------:R-:W-:Y:S01]  /*79e0*/  LOP3.LUT R10, R10, R7, RZ, 0xc0, !PT ;  /* 0x000000070a0a7212 */ /* 0x000fe200078ec0ff */
[----:B------:R-:W-:Y:S02]  /*79f0*/  IMAD.MOV R6, RZ, RZ, -R5 ;  /* 0x000000ffff067224 */ /* 0x000fe400078e0a05 */
[----:B------:R-:W-:-:S04]  /*7a00*/  IMAD R4, R22, R5, R4 ;  /* 0x0000000516047224 */ /* 0x000fc800078e0204 */
[----:B------:R-:W-:Y:S02]  /*7a10*/  @P0 IMAD R23, R20, R14, R3 ;  /* 0x0000000e14170224 */ /* 0x000fe400078e0203 */
[----:B0-----:R-:W-:Y:S02]  /*7a20*/  IMAD R3, R6, R27, R15 ;  /* 0x0000001b06037224 */ /* 0x001fe400078e020f */
[----:B------:R-:W-:Y:S02]  /*7a30*/  IMAD R7, R4, R29, R23 ;  /* 0x0000001d04077224 */ /* 0x000fe400078e0217 */
[----:B------:R-:W-:Y:S02]  /*7a40*/  IMAD R4, R3, R21, R10 ;  /* 0x0000001503047224 */ /* 0x000fe400078e020a */
[----:B------:R-:W-:-:S03]  /*7a50*/  IMAD.MOV.U32 R6, RZ, RZ, 0x1 ;  /* 0x00000001ff067424 */ /* 0x000fc600078e00ff */
[----:B------:R-:W-:Y:S02]  /*7a60*/  SEL R9, R4, R7, !P0 ;  /* 0x0000000704097207 */ /* 0x000fe40004000000 */
[----:B------:R-:W-:-:S07]  /*7a70*/  SEL R7, R7, R4, !P0 ;  /* 0x0000000407077207 */ /* 0x000fce0004000000 */
.L_x_157:
[----:B------:R-:W-:-:S08]  /*7a80*/  NOP ;  /* 0x0000000000007918 */ /* 0x000fd00000000000 */
[----:B------:R-:W0:-:S00]  /*7a90*/  USETMAXREG.DEALLOC.CTAPOOL 0x28 ;  /* 0x00000028000079c8 */ /* 0x000e0000080e0500 */
[----:B0-----:R-:W-:-:S13]  /*7aa0*/  ISETP.NE.AND P0, PT, R0, RZ, PT ;  /* 0x000000ff0000720c */ /* 0x001fda0003f05270 */
[----:B------:R-:W-:Y:S05]  /*7ab0*/  @P0 EXIT ;  /* 0x000000000000094d */ /* 0x000fea0003800000 */
[----:B------:R-:W-:Y:S01]  /*7ac0*/  LOP3.LUT P0, RZ, R6, 0xff, RZ, 0xc0, !PT ;  /* 0x000000ff06ff7812 */ /* 0x000fe2000780c0ff */
[----:B------:R-:W-:Y:S02]  /*7ad0*/  IMAD.MOV.U32 R0, RZ, RZ, 0x1 ;  /* 0x00000001ff007424 */ /* 0x000fe400078e00ff */
[----:B------:R-:W-:-:S10]  /*7ae0*/  IMAD.MOV.U32 R12, RZ, RZ, RZ ;  /* 0x000000ffff0c7224 */ /* 0x000fd400078e00ff */
[----:B------:R-:W-:Y:S05]  /*7af0*/  @!P0 BRA `(.L_x_160) ;  /* 0x0000000c00308947 */ /* 0x000fea0003800000 */
[----:B------:R-:W0:Y:S01]  /*7b00*/  LDC R0, c[0x0][0x28c] ;  /* 0x0000a300ff007b82 */ /* 0x000e220000000800 */
[----:B------:R-:W-:Y:S01]  /*7b10*/  ULDC UR5, c[0x0][0x600] ;  /* 0x0001800000057ab9 */ /* 0x000fe20000000800 */
[----:B------:R-:W-:Y:S01]  /*7b20*/  ULDC UR4, c[0x0][0xc] ;  /* 0x0000030000047ab9 */ /* 0x000fe20000000800 */
[----:B------:R-:W-:Y:S01]  /*7b30*/  UIADD3 UR16, UR5, -0x1, URZ ;  /* 0xffffffff05107890 */ /* 0x000fe2000fffe03f */
[C---:B------:R-:W-:Y:S01]  /*7b40*/  LOP3.LUT P2, RZ, R18.reuse, 0x7f, RZ, 0xc0, !PT ;  /* 0x0000007f12ff7812 */ /* 0x040fe2000784c0ff */
[----:B------:R-:W-:Y:S01]  /*7b50*/  ULDC UR6, c[0x0][0x658] ;  /* 0x0001960000067ab9 */ /* 0x000fe20000000800 */
[----:B------:R-:W-:Y:S01]  /*7b60*/  ULDC UR5, c[0x0][0x10] ;  /* 0x0000040000057ab9 */ /* 0x000fe20000000800 */
[----:B------:R-:W-:Y:S01]  /*7b70*/  UMOV UR7, 0xffffffff ;  /* 0xffffffff00077882 */ /* 0x000fe20000000000 */
[----:B------:R-:W-:Y:S01]  /*7b80*/  UMOV UR8, 0x1 ;  /* 0x0000000100087882 */ /* 0x000fe20000000000 */
[----:B------:R-:W-:Y:S01]  /*7b90*/  UIMAD.WIDE.U32 UR4, UR4, UR5, URZ ;  /* 0x00000005040472a5 */ /* 0x000fe2000f8e003f */
[----:B------:R-:W-:Y:S01]  /*7ba0*/  LOP3.LUT P0, RZ, R18, 0x1f, RZ, 0xc0, !PT ;  /* 0x0000001f12ff7812 */ /* 0x000fe2000780c0ff */
[----:B------:R-:W-:Y:S01]  /*7bb0*/  USHF.L.U32 UR7, UR7, UR6, URZ ;  /* 0x0000000607077299 */ /* 0x000fe2000800063f */
[----:B------:R-:W-:Y:S01]  /*7bc0*/  BSSY B0, `(.L_x_160) ;  /* 0x00000bf000007945 */ /* 0x000fe20003800000 */
[----:B------:R-:W-:Y:S01]  /*7bd0*/  USHF.L.U32 UR18, UR8, UR6, URZ ;  /* 0x0000000608127299 */ /* 0x000fe2000800063f */
[----:B------:R-:W-:Y:S01]  /*7be0*/  IMAD.MOV.U32 R13, RZ, RZ, 0x1 ;  /* 0x00000001ff0d7424 */ /* 0x000fe200078e00ff */
[----:B------:R-:W-:Y:S01]  /*7bf0*/  LOP3.LUT R11, R19, 0x2, RZ, 0xfc, !PT ;  /* 0x00000002130b7812 */ /* 0x000fe200078efcff */
[----:B------:R-:W-:Y:S01]  /*7c00*/  ULDC UR6, c[0x0][0x14] ;  /* 0x0000050000067ab9 */ /* 0x000fe20000000800 */
[----:B------:R-:W-:Y:S01]  /*7c10*/  PLOP3.LUT P0, PT, P0, P2, PT, 0x8a, 0x0 ;  /* 0x000000000000781c */ /* 0x000fe20000705172 */
[----:B------:R-:W-:Y:S01]  /*7c20*/  UIMAD.WIDE.U32 UR20, UR4, UR6, URZ ;  /* 0x00000006041472a5 */ /* 0x000fe2000f8e003f */
[----:B------:R-:W-:Y:S01]  /*7c30*/  IMAD.MOV.U32 R12, RZ, RZ, RZ ;  /* 0x000000ffff0c7224 */ /* 0x000fe200078e00ff */
[----:B------:R-:W-:-:S02]  /*7c40*/  UIMAD UR13, UR5, UR6, URZ ;  /* 0x00000006050d72a4 */ /* 0x000fc4000f8e023f */
[----:B------:R-:W-:Y:S01]  /*7c50*/  ULOP3.LUT UR17, URZ, UR7, URZ, 0x33, !UPT ;  /* 0x000000073f117292 */ /* 0x000fe2000f8e333f */
[----:B0-----:R-:W-:Y:S01]  /*7c60*/  VIADD R0, R0, 0x3f ;  /* 0x0000003f00007836 */ /* 0x001fe20000000000 */
[----:B------:R-:W-:Y:S01]  /*7c70*/  UIADD3 UR13, UR21, UR13, URZ ;  /* 0x0000000d150d7290 */ /* 0x000fe2000fffe03f */
[----:B------:R-:W-:-:S03]  /*7c80*/  ULDC.64 UR22, c[0x0][0x198] ;  /* 0x0000660000167ab9 */ /* 0x000fc60000000a00 */
[----:B------:R-:W-:-:S04]  /*7c90*/  SHF.R.S32.HI R3, RZ, 0x1f, R0 ;  /* 0x0000001fff037819 */ /* 0x000fc80000011400 */
[----:B------:R-:W-:Y:S01]  /*7ca0*/  LEA.HI R3, R3, R0, RZ, 0x6 ;  /* 0x0000000003037211 */ /* 0x000fe200078f30ff */
[----:B------:R-:W-:-:S03]  /*7cb0*/  IMAD.MOV.U32 R0, RZ, RZ, 0x1 ;  /* 0x00000001ff007424 */ /* 0x000fc600078e00ff */
[----:B------:R-:W-:-:S05]  /*7cc0*/  SHF.R.S32.HI R3, RZ, 0x6, R3 ;  /* 0x00000006ff037819 */ /* 0x000fca0000011403 */
[----:B------:R-:W-:-:S07]  /*7cd0*/  VIADD R10, R3, 0x1 ;  /* 0x00000001030a7836 */ /* 0x000fce0000000000 */
.L_x_172:
[----:B------:R-:W-:-:S03]  /*7ce0*/  UMOV UR4, 0xffffffff ;  /* 0xffffffff00047882 */ /* 0x000fc60000000000 */
[----:B------:R-:W-:Y:S05]  /*7cf0*/  BRA.DIV UR4, `(.L_x_161) ;  /* 0x0000000e04787947 */ /* 0x000fea000b800000 */
[----:B------:R-:W-:-:S13]  /*7d00*/  ELECT P6, URZ, PT ;  /* 0x00000000003f782f */ /* 0x000fda00038c0000 */
.L_x_182:
[----:B------:R-:W0:Y:S01]  /*7d10*/  LDC R4, c[0x0][0x28c] ;  /* 0x0000a300ff047b82 */ /* 0x000e220000000800 */
[----:B------:R-:W-:Y:S01]  /*7d20*/  BSSY B1, `(.L_x_162) ;  /* 0x0000037000017945 */ /* 0x000fe20003800000 */
[----:B0-----:R-:W-:-:S13]  /*7d30*/  ISETP.LT.OR P6, PT, R4, 0x1, !P6 ;  /* 0x000000010400780c */ /* 0x001fda00077c1670 */
[----:B------:R-:W-:Y:S05]  /*7d40*/  @P6 BRA `(.L_x_163) ;  /* 0x0000000000d06947 */ /* 0x000fea0003800000 */
[----:B------:R-:W-:Y:S02]  /*7d50*/  IMAD.SHL.U32 R15, R9, 0x40, RZ ;  /* 0x00000040090f7824 */ /* 0x000fe400078e00ff */
[----:B------:R-:W-:Y:S02]  /*7d60*/  IMAD.SHL.U32 R18, R7, 0x100, RZ ;  /* 0x0000010007127824 */ /* 0x000fe400078e00ff */
[----:B------:R-:W-:Y:S02]  /*7d70*/  IMAD.MOV.U32 R20, RZ, RZ, RZ ;  /* 0x000000ffff147224 */ /* 0x000fe400078e00ff */
[----:B------:R-:W-:Y:S02]  /*7d80*/  IMAD.MOV.U32 R4, RZ, RZ, R10 ;  /* 0x000000ffff047224 */ /* 0x000fe400078e000a */
[----:B------:R-:W-:Y:S02]  /*7d90*/  IMAD.MOV.U32 R5, RZ, RZ, R0 ;  /* 0x000000ffff057224 */ /* 0x000fe400078e0000 */
[----:B------:R-:W-:-:S07]  /*7da0*/  IMAD.MOV.U32 R6, RZ, RZ, R12 ;  /* 0x000000ffff067224 */ /* 0x000fce00078e000c */
.L_x_167:
[----:B------:R-:W0:Y:S01]  /*7db0*/  S2R R14, SR_CgaCtaId ;  /* 0x00000000000e7919 */ /* 0x000e220000008800 */
[----:B------:R-:W-:Y:S01]  /*7dc0*/  MOV R7, 0x400 ;  /* 0x0000040000077802 */ /* 0x000fe20000000f00 */
[----:B------:R-:W1:Y:S03]  /*7dd0*/  @!P2 LDC R9, c[0x0][0x500] ;  /* 0x00014000ff09ab82 */ /* 0x000e660000000800 */
[----:B0-----:R-:W-:Y:S02]  /*7de0*/  LEA R21, R14, R7, 0x18 ;  /* 0x000000070e157211 */ /* 0x001fe400078ec0ff */
[----:B------:R-:W-:-:S03]  /*7df0*/  SHF.L.U32 R7, R5, 0x1f, RZ ;  /* 0x0000001f05077819 */ /* 0x000fc600000006ff */
[----:B------:R-:W-:-:S04]  /*7e00*/  IMAD R14, R6, 0x8, R21 ;  /* 0x00000008060e7824 */ /* 0x000fc800078e0215 */
[----:B------:R-:W0:Y:S02]  /*7e10*/  SYNCS.PHASECHK.TRANS64.TRYWAIT P1, [R14+URZ+0x18], R7 ;  /* 0x000018070e0075a7 */ /* 0x000e24000802017f */
[----:B01----:R-:W-:Y:S05]  /*7e20*/  @!P1 BRA `(.L_x_164) ;  /* 0x0000000c004c9947 */ /* 0x003fea0003800000 */
.L_x_183:
[----:B0-----:R-:W-:Y:S01]  /*7e30*/  PRMT R7, R11, 0x9910, RZ ;  /* 0x000099100b077816 */ /* 0x001fe200000000ff */
[----:B------:R0:W-:Y:S03]  /*7e40*/  @!P2 SYNCS.ARRIVE.TRANS64 RZ, [R14+URZ], R9 ;  /* 0x000000090effa9a7 */ /* 0x0001e6000800003f */
[----:B------:R-:W-:-:S13]  /*7e50*/  ISETP.NE.AND P1, PT, R7, 0x2, PT ;  /* 0x000000020700780c */ /* 0x000fda0003f25270 */
[----:B0-----:R-:W-:Y:S05]  /*7e60*/  @P1 BRA `(.L_x_165) ;  /* 0x0000000000041947 */ /* 0x001fea0003800000 */
[----:B------:R-:W-:Y:S01]  /*7e70*/  BPT.TRAP 0x1 ;  /* 0x000000040000795c */ /* 0x000fe20000300000 */
.L_x_165:
[----:B------:R-:W-:Y:S05]  /*7e80*/  @P0 BRA `(.L_x_166) ;  /* 0x0000000000040947 */ /* 0x000fea0003800000 */
[----:B------:R-:W-:Y:S01]  /*7e90*/  BPT.TRAP 0x1 ;  /* 0x000000040000795c */ /* 0x000fe20000300000 */
.L_x_166:
[--C-:B------:R-:W-:Y:S01]  /*7ea0*/  IMAD R7, R6, 0x8000, R21.reuse ;  /* 0x0000800006077824 */ /* 0x100fe200078e0215 */
[----:B------:R-:W-:Y:S01]  /*7eb0*/  R2UR UR9, R14 ;  /* 0x000000000e0972ca */ /* 0x000fe200000e0000 */
[----:B------:R-:W-:Y:S01]  /*7ec0*/  IMAD R21, R6, 0x2000, R21 ;  /* 0x0000200006157824 */ /* 0x000fe200078e0215 */
[----:B------:R-:W-:Y:S01]  /*7ed0*/  UIADD3 UR4, UP0, UR22, 0xf0, URZ ;  /* 0x000000f016047890 */ /* 0x000fe2000ff1e03f */
[----:B------:R-:W-:Y:S01]  /*7ee0*/  VIADD R4, R4, 0xffffffff ;  /* 0xffffffff04047836 */ /* 0x000fe20000000000 */
[----:B------:R-:W-:Y:S01]  /*7ef0*/  R2UR UR5, R7 ;  /* 0x00000000070572ca */ /* 0x000fe200000e0000 */
[----:B------:R-:W-:Y:S01]  /*7f00*/  UIADD3 UR24, UP1, UR22, 0x1f0, URZ ;  /* 0x000001f016187890 */ /* 0x000fe2000ff3e03f */
[----:B------:R-:W-:Y:S01]  /*7f10*/  R2UR UR8, R21 ;  /* 0x00000000150872ca */ /* 0x000fe200000e0000 */
[----:B------:R-:W-:Y:S01]  /*7f20*/  VIADD R6, R6, 0x1 ;  /* 0x0000000106067836 */ /* 0x000fe20000000000 */
[----:B------:R-:W-:Y:S01]  /*7f30*/  R2UR UR11, R18 ;  /* 0x00000000120b72ca */ /* 0x000fe200000e0000 */
[----:B------:R-:W-:Y:S01]  /*7f40*/  UIADD3.X UR25, URZ, UR23, URZ, UP1, !UPT ;  /* 0x000000173f197290 */ /* 0x000fe20008ffe43f */
[----:B------:R-:W-:Y:S01]  /*7f50*/  R2UR UR10, R20 ;  /* 0x00000000140a72ca */ /* 0x000fe200000e0000 */
[----:B------:R-:W-:Y:S01]  /*7f60*/  UMOV UR6, 0x0 ;  /* 0x0000000000067882 */ /* 0x000fe20000000000 */
[----:B------:R-:W-:Y:S01]  /*7f70*/  R2UR UR12, R8 ;  /* 0x00000000080c72ca */ /* 0x000fe200000e0000 */
[----:B------:R-:W-:Y:S01]  /*7f80*/  UMOV UR7, 0x10000000 ;  /* 0x1000000000077882 */ /* 0x000fe20000000000 */
[----:B------:R-:W-:-:S02]  /*7f90*/  R2UR UR19, R15 ;  /* 0x000000000f1372ca */ /* 0x000fc400000e0000 */
[----:B------:R-:W-:Y:S01]  /*7fa0*/  ISETP.GT.AND P3, PT, R4, 0x1, PT ;  /* 0x000000010400780c */ /* 0x000fe20003f64270 */
[----:B------:R-:W-:Y:S01]  /*7fb0*/  UIADD3 UR14, UR5, 0x100, URZ ;  /* 0x00000100050e7890 */ /* 0x000fe2000fffe03f */
[----:B------:R-:W-:Y:S01]  /*7fc0*/  ISETP.NE.AND P1, PT, R6, 0x3, PT ;  /* 0x000000030600780c */ /* 0x000fe20003f25270 */
[----:B------:R-:W-:Y:S01]  /*7fd0*/  UIADD3.X UR5, URZ, UR23, URZ, UP0, !UPT ;  /* 0x000000173f057290 */ /* 0x000fe200087fe43f */
[----:B------:R-:W-:Y:S01]  /*7fe0*/  IADD3 R20, R20, 0x40, RZ ;  /* 0x0000004014147810 */ /* 0x000fe20007ffe0ff */
[----:B------:R-:W-:Y:S01]  /*7ff0*/  UIADD3 UR15, UR8, 0x18100, URZ ;  /* 0x00018100080f7890 */ /* 0x000fe2000fffe03f */
[----:B------:R-:W-:Y:S02]  /*8000*/  SEL R14, RZ, 0x1, P1 ;  /* 0x00000001ff0e7807 */ /* 0x000fe40000800000 */
[----:B------:R-:W-:Y:S01]  /*8010*/  UMOV UR8, UR14 ;  /* 0x0000000e00087c82 */ /* 0x000fe20008000000 */
[----:B------:R-:W-:Y:S02]  /*8020*/  SEL R6, R6, RZ, P1 ;  /* 0x000000ff06067207 */ /* 0x000fe40000800000 */
[----:B------:R-:W-:Y:S01]  /*8030*/  LOP3.LUT R5, R5, R14, RZ, 0x3c, !PT ;  /* 0x0000000e05057212 */ /* 0x000fe200078e3cff */
[----:B------:R0:W-:Y:S02]  /*8040*/  UTMALDG.3D [UR8], [UR4], desc[UR6] ;  /* 0x00000608040075b4 */ /* 0x0001e40008011000 */
[----:B0-----:R-:W-:Y:S01]  /*8050*/  UMOV UR8, UR15 ;  /* 0x0000000f00087c82 */ /* 0x001fe20008000000 */
[----:B------:R-:W-:-:S02]  /*8060*/  UMOV UR11, UR19 ;  /* 0x00000013000b7c82 */ /* 0x000fc40008000000 */
[----:B------:R0:W-:Y:S02]  /*8070*/  UTMALDG.3D [UR8], [UR24], desc[UR6] ;  /* 0x00000608180075b4 */ /* 0x0001e40008011000 */
[----:B0-----:R-:W-:Y:S05]  /*8080*/  @P3 BRA `(.L_x_167) ;  /* 0xfffffffc00483947 */ /* 0x001fea000383ffff */
.L_x_163:
[----:B------:R-:W-:Y:S05]  /*8090*/  BSYNC B1 ;  /* 0x0000000000017941 */ /* 0x000fea0003800000 */
.L_x_162:
[----:B------:R-:W-:Y:S01]  /*80a0*/  LOP3.LUT P3, RZ, R13, 0xff, RZ, 0xc0, !PT ;  /* 0x000000ff0dff7812 */ /* 0x000fe2000786c0ff */
[----:B------:R-:W-:Y:S01]  /*80b0*/  IMAD.IADD R12, R3, 0x1, R12 ;  /* 0x00000001030c7824 */ /* 0x000fe200078e020c */
[----:B------:R-:W-:Y:S01]  /*80c0*/  IADD3 R16, P4, R16, UR20, RZ ;  /* 0x0000001410107c10 */ /* 0x000fe2000ff9e0ff */
[----:B------:R-:W-:Y:S01]  /*80d0*/  ULDC.64 UR4, c[0x0][0x650] ;  /* 0x0001940000047ab9 */ /* 0x000fe20000000a00 */
[----:B------:R-:W-:Y:S01]  /*80e0*/  BSSY B1, `(.L_x_168) ;  /* 0x000006a000017945 */ /* 0x000fe20003800000 */
[----:B------:R-:W-:Y:S01]  /*80f0*/  IMAD.MOV.U32 R9, RZ, RZ, -0x1 ;  /* 0xffffffffff097424 */ /* 0x000fe200078e00ff */
[----:B------:R-:W-:Y:S01]  /*8100*/  ISETP.GT.U32.AND P1, PT, R12, 0x2, PT ;  /* 0x000000020c00780c */ /* 0x000fe20003f24070 */
[----:B------:R-:W-:Y:S01]  /*8110*/  IMAD.MOV.U32 R8, RZ, RZ, -0x1 ;  /* 0xffffffffff087424 */ /* 0x000fe200078e00ff */
[----:B------:R-:W-:Y:S02]  /*8120*/  IADD3.X R17, R17, UR13, RZ, P4, !PT ;  /* 0x0000000d11117c10 */ /* 0x000fe4000a7fe4ff */
[----:B------:R-:W-:-:S02]  /*8130*/  ISETP.LT.U32.AND P1, PT, R3, 0x3, P1 ;  /* 0x000000030300780c */ /* 0x000fc40000f21070 */
[----:B------:R-:W-:Y:S01]  /*8140*/  PRMT R13, RZ, 0x7610, R13 ;  /* 0x00007610ff0d7816 */ /* 0x000fe2000000000d */
[----:B------:R-:W0:Y:S01]  /*8150*/  @P3 S2R R5, SR_CgaCtaId ;  /* 0x0000000000053919 */ /* 0x000e220000008800 */
[----:B------:R-:W-:-:S04]  /*8160*/  @P3 MOV R4, 0x400 ;  /* 0x0000040000043802 */ /* 0x000fc80000000f00 */
[----:B0-----:R-:W-:Y:S01]  /*8170*/  @P3 LEA R6, R5, R4, 0x18 ;  /* 0x0000000405063211 */ /* 0x001fe200078ec0ff */
[----:B------:R-:W-:-:S03]  /*8180*/  IMAD.WIDE.U32 R4, R12, -0x55555555, RZ ;  /* 0xaaaaaaab0c047825 */ /* 0x000fc600078e00ff */
[----:B------:R0:W-:Y:S01]  /*8190*/  @P3 SYNCS.ARRIVE.TRANS64.A1T0 RZ, [R6+URZ+0x48], RZ ;  /* 0x000048ff06ff39a7 */ /* 0x0001e2000810003f */
[----:B------:R-:W-:Y:S02]  /*81a0*/  ISETP.GE.U32.AND P3, PT, R3, 0x3, PT ;  /* 0x000000030300780c */ /* 0x000fe40003f66070 */
[----:B------:R-:W-:Y:S02]  /*81b0*/  SHF.R.U32.HI R7, RZ, 0x1, R5 ;  /* 0x00000001ff077819 */ /* 0x000fe40000011605 */
[----:B------:R-:W-:Y:S02]  /*81c0*/  SEL R5, RZ, 0x1, !P1 ;  /* 0x00000001ff057807 */ /* 0x000fe40004800000 */
[----:B------:R-:W-:Y:S01]  /*81d0*/  ISETP.GE.U32.AND P1, PT, R16, UR4, PT ;  /* 0x0000000410007c0c */ /* 0x000fe2000bf26070 */
[----:B------:R-:W-:Y:S01]  /*81e0*/  IMAD R12, R7, -0x3, R12 ;  /* 0xfffffffd070c7824 */ /* 0x000fe200078e020c */
[----:B------:R-:W-:Y:S02]  /*81f0*/  LOP3.LUT R0, R0, R5, RZ, 0x3c, !PT ;  /* 0x0000000500007212 */ /* 0x000fe400078e3cff */
[----:B------:R-:W-:-:S02]  /*8200*/  ISETP.GE.U32.AND.EX P1, PT, R17, UR5, PT, P1 ;  /* 0x0000000511007c0c */ /* 0x000fc4000bf26110 */
[----:B------:R-:W-:Y:S02]  /*8210*/  PRMT R4, RZ, 0x7610, R4 ;  /* 0x00007610ff047816 */ /* 0x000fe40000000004 */
[----:B------:R-:W-:Y:S01]  /*8220*/  @P3 LOP3.LUT R0, R0, 0x1, R7, 0x78, !PT ;  /* 0x0000000100003812 */ /* 0x000fe200078e7807 */
[----:B------:R-:W-:-:S08]  /*8230*/  IMAD.MOV.U32 R7, RZ, RZ, -0x1 ;  /* 0xffffffffff077424 */ /* 0x000fd000078e00ff */
[----:B0-----:R-:W-:Y:S05]  /*8240*/  @P1 BRA `(.L_x_169) ;  /* 0x00000004004c1947 */ /* 0x001fea0003800000 */
[----:B------:R-:W-:Y:S01]  /*8250*/  ULDC.64 UR4, c[0x0][0x628] ;  /* 0x00018a0000047ab9 */ /* 0x000fe20000000a00 */
[----:B------:R-:W0:Y:S01]  /*8260*/  S2R R15, SR_CTAID.X ;  /* 0x00000000000f7919 */ /* 0x000e220000002500 */
[----:B------:R-:W-:Y:S01]  /*8270*/  ISETP.NE.U32.AND P1, PT, RZ, UR4, PT ;  /* 0x00000004ff007c0c */ /* 0x000fe2000bf25070 */
[----:B------:R-:W-:Y:S01]  /*8280*/  ULDC UR7, c[0x0][0x630] ;  /* 0x00018c0000077ab9 */ /* 0x000fe20000000800 */
[----:B------:R-:W-:Y:S01]  /*8290*/  IMAD.MOV.U32 R4, RZ, RZ, R16 ;  /* 0x000000ffff047224 */ /* 0x000fe200078e0010 */
[----:B------:R-:W1:Y:S01]  /*82a0*/  S2R R14, SR_CTAID.Y ;  /* 0x00000000000e7919 */ /* 0x000e620000002600 */
[----:B------:R-:W-:Y:S01]  /*82b0*/  ISETP.NE.AND.EX P1, PT, RZ, UR5, PT, P1 ;  /* 0x00000005ff007c0c */ /* 0x000fe2000bf25310 */
[----:B------:R-:W-:-:S12]  /*82c0*/  IMAD.MOV.U32 R5, RZ, RZ, R17 ;  /* 0x000000ffff057224 */ /* 0x000fd800078e0011 */
[----:B------:R-:W-:Y:S05]  /*82d0*/  @!P1 BRA `(.L_x_170) ;  /* 0x0000000000289947 */ /* 0x000fea0003800000 */
[----:B------:R-:W-:Y:S02]  /*82e0*/  ULDC UR6, c[0x0][0x634] ;  /* 0x00018d0000067ab9 */ /* 0x000fe40000000800 */
[----:B------:R-:W-:-:S05]  /*82f0*/  IADD3 R9, P1, R16, UR6, RZ ;  /* 0x0000000610097c10 */ /* 0x000fca000ff3e0ff */
[----:B------:R-:W-:-:S04]  /*8300*/  IMAD.X R21, RZ, RZ, R17, P1 ;  /* 0x000000ffff157224 */ /* 0x000fc800008e0611 */
[----:B------:R-:W-:-:S04]  /*8310*/  IMAD.WIDE.U32 R6, R21, UR4, RZ ;  /* 0x0000000415067c25 */ /* 0x000fc8000f8e00ff */
[----:B------:R-:W-:-:S04]  /*8320*/  IMAD.WIDE.U32 R6, P1, R9, UR5, R6 ;  /* 0x0000000509067c25 */ /* 0x000fc8000f820006 */
[----:B------:R-:W-:-:S04]  /*8330*/  IMAD.WIDE.U32 R8, R9, UR4, RZ ;  /* 0x0000000409087c25 */ /* 0x000fc8000f8e00ff */
[----:B------:R-:W-:Y:S01]  /*8340*/  IMAD.X R5, RZ, RZ, RZ, P1 ;  /* 0x000000ffff057224 */ /* 0x000fe200008e06ff */
[----:B------:R-:W-:Y:S01]  /*8350*/  IADD3 RZ, P1, R9, R6, RZ ;  /* 0x0000000609ff7210 */ /* 0x000fe20007f3e0ff */
[----:B------:R-:W-:-:S04]  /*8360*/  IMAD.MOV.U32 R4, RZ, RZ, R7 ;  /* 0x000000ffff047224 */ /* 0x000fc800078e0007 */
[----:B------:R-:W-:-:S08]  /*8370*/  IMAD.WIDE.U32.X R4, R21, UR5, R4, P1 ;  /* 0x0000000515047c25 */ /* 0x000fd000088e0404 */
.L_x_170:
[--C-:B------:R-:W-:Y:S01]  /*8380*/  SHF.R.U64 R8, R4, UR7, R5.reuse ;  /* 0x0000000704087c19 */ /* 0x100fe20008001205 */
[----:B------:R-:W-:Y:S01]  /*8390*/  ULDC.64 UR4, c[0x0][0x620] ;  /* 0x0001880000047ab9 */ /* 0x000fe20000000a00 */
[----:B------:R-:W-:Y:S01]  /*83a0*/  SHF.R.U32.HI R4, RZ, UR7, R5 ;  /* 0x00000007ff047c19 */ /* 0x000fe20008011605 */
[----:B------:R-:W2:Y:S01]  /*83b0*/  LDC R24, c[0x0][0x144] ;  /* 0x00005100ff187b82 */ /* 0x000ea20000000800 */
[----:B------:R-:W-:Y:S01]  /*83c0*/  IADD3 R7, P1, RZ, -R8, RZ ;  /* 0x80000008ff077210 */ /* 0x000fe20007f3e0ff */
[----:B------:R-:W-:Y:S01]  /*83d0*/  ULDC.64 UR8, c[0x0][0x640] ;  /* 0x0001900000087ab9 */ /* 0x000fe20000000a00 */
[----:B0-----:R-:W-:Y:S01]  /*83e0*/  I2FP.F32.U32 R9, R15 ;  /* 0x0000000f00097245 */ /* 0x001fe20000201000 */
[----:B------:R-:W-:Y:S02]  /*83f0*/  ULDC UR6, c[0x0][0x608] ;  /* 0x0001820000067ab9 */ /* 0x000fe40000000800 */
[----:B------:R-:W-:Y:S01]  /*8400*/  IMAD.X R4, RZ, RZ, ~R4, P1 ;  /* 0x000000ffff047224 */ /* 0x000fe200008e0e04 */
[----:B------:R-:W-:Y:S01]  /*8410*/  ISETP.NE.U32.AND P1, PT, RZ, UR8, PT ;  /* 0x00000008ff007c0c */ /* 0x000fe2000bf25070 */
[----:B------:R-:W0:Y:S02]  /*8420*/  LDC R21, c[0x0][0x148] ;  /* 0x00005200ff157b82 */ /* 0x000e240000000800 */
[----:B------:R-:W-:Y:S01]  /*8430*/  IMAD R6, R4, UR4, RZ ;  /* 0x0000000404067c24 */ /* 0x000fe2000f8e02ff */
[----:B------:R-:W-:Y:S01]  /*8440*/  ISETP.NE.AND.EX P1, PT, RZ, UR9, PT, P1 ;  /* 0x00000009ff007c0c */ /* 0x000fe2000bf25310 */
[----:B------:R-:W-:Y:S01]  /*8450*/  IMAD.WIDE.U32 R4, R7, UR4, R16 ;  /* 0x0000000407047c25 */ /* 0x000fe2000f8e0010 */
[----:B------:R-:W-:-:S03]  /*8460*/  ULDC UR4, c[0x0][0x150] ;  /* 0x0000540000047ab9 */ /* 0x000fc60000000800 */
[----:B------:R-:W-:Y:S02]  /*8470*/  IMAD R7, R7, UR5, R6 ;  /* 0x0000000507077c24 */ /* 0x000fe4000f8e0206 */
[----:B------:R-:W-:Y:S01]  /*8480*/  FMUL R6, R9, UR4 ;  /* 0x0000000409067c20 */ /* 0x000fe20008400000 */
[----:B------:R-:W-:Y:S01]  /*8490*/  ULDC UR4, c[0x0][0x618] ;  /* 0x0001860000047ab9 */ /* 0x000fe20000000800 */
[----:B------:R-:W-:Y:S01]  /*84a0*/  ULDC UR5, c[0x0][0x154] ;  /* 0x0000550000057ab9 */ /* 0x000fe20000000800 */
[----:B------:R-:W-:-:S03]  /*84b0*/  IMAD.IADD R5, R5, 0x1, R7 ;  /* 0x0000000105057824 */ /* 0x000fc600078e0207 */
[----:B------:R-:W3:Y:S02]  /*84c0*/  F2I.U32.TRUNC.NTZ R6, R6 ;  /* 0x0000000600067305 */ /* 0x000ee4000020f000 */
[----:B------:R-:W-:Y:S02]  /*84d0*/  SHF.R.U64 R9, R4, UR4, R5 ;  /* 0x0000000404097c19 */ /* 0x000fe40008001205 */
[----:B-1----:R-:W-:-:S05]  /*84e0*/  I2FP.F32.U32 R4, R14 ;  /* 0x0000000e00047245 */ /* 0x002fca0000201000 */
[----:B------:R-:W-:Y:S01]  /*84f0*/  FMUL R22, R4, UR5 ;  /* 0x0000000504167c20 */ /* 0x000fe20008400000 */
[----:B------:R-:W-:Y:S01]  /*8500*/  SHF.R.U32.HI R4, RZ, UR4, R5 ;  /* 0x00000004ff047c19 */ /* 0x000fe20008011605 */
[----:B------:R-:W-:-:S03]  /*8510*/  ULDC UR4, c[0x0][0x658] ;  /* 0x0001960000047ab9 */ /* 0x000fc60000000800 */
[--C-:B------:R-:W-:Y:S01]  /*8520*/  SHF.R.U64 R20, R9, UR6, R4.reuse ;  /* 0x0000000609147c19 */ /* 0x100fe20008001204 */
[----:B------:R-:W1:Y:S01]  /*8530*/  F2I.U32.TRUNC.NTZ R22, R22 ;  /* 0x0000001600167305 */ /* 0x000e62000020f000 */
[----:B------:R-:W-:Y:S01]  /*8540*/  SHF.R.U32.HI R5, RZ, UR6, R4 ;  /* 0x00000006ff057c19 */ /* 0x000fe20008011604 */
[----:B---3--:R-:W-:-:S03]  /*8550*/  IMAD.MOV R6, RZ, RZ, -R6 ;  /* 0x000000ffff067224 */ /* 0x008fc600078e0a06 */
[----:B------:R-:W-:Y:S01]  /*8560*/  SHF.R.U64 R18, R20, UR4, R5 ;  /* 0x0000000414127c19 */ /* 0x000fe20008001205 */
[----:B--2---:R-:W-:Y:S01]  /*8570*/  IMAD R15, R24, R6, R15 ;  /* 0x00000006180f7224 */ /* 0x004fe200078e020f */
[----:B------:R-:W-:-:S03]  /*8580*/  SHF.R.U32.HI R23, RZ, UR4, R5 ;  /* 0x00000004ff177c19 */ /* 0x000fc60008011605 */
[----:B------:R-:W-:Y:S02]  /*8590*/  IMAD.MOV.U32 R4, RZ, RZ, R18 ;  /* 0x000000ffff047224 */ /* 0x000fe400078e0012 */
[----:B------:R-:W-:Y:S01]  /*85a0*/  IMAD.MOV.U32 R5, RZ, RZ, R23 ;  /* 0x000000ffff057224 */ /* 0x000fe200078e0017 */
[----:B-1----:R-:W-:Y:S06]  /*85b0*/  @!P1 BRA `(.L_x_171) ;  /* 0x0000000000289947 */ /* 0x002fec0003800000 */
[----:B------:R-:W-:Y:S02]  /*85c0*/  ULDC UR4, c[0x0][0x64c] ;  /* 0x0001930000047ab9 */ /* 0x000fe40000000800 */
[----:B------:R-:W-:-:S05]  /*85d0*/  IADD3 R5, P1, R18, UR4, RZ ;  /* 0x0000000412057c10 */ /* 0x000fca000ff3e0ff */
[----:B------:R-:W-:-:S04]  /*85e0*/  IMAD.X R23, RZ, RZ, R23, P1 ;  /* 0x000000ffff177224 */ /* 0x000fc800008e0617 */
[----:B------:R-:W-:-:S04]  /*85f0*/  IMAD.WIDE.U32 R6, R23, UR8, RZ ;  /* 0x0000000817067c25 */ /* 0x000fc8000f8e00ff */
[----:B------:R-:W-:-:S04]  /*8600*/  IMAD.WIDE.U32 R6, P1, R5, UR9, R6 ;  /* 0x0000000905067c25 */ /* 0x000fc8000f820006 */
[----:B------:R-:W-:-:S04]  /*8610*/  IMAD.WIDE.U32 R4, R5, UR8, RZ ;  /* 0x0000000805047c25 */ /* 0x000fc8000f8e00ff */
[----:B------:R-:W-:Y:S01]  /*8620*/  IMAD.MOV.U32 R4, RZ, RZ, R7 ;  /* 0x000000ffff047224 */ /* 0x000fe200078e0007 */
[----:B------:R-:W-:Y:S01]  /*8630*/  IADD3 RZ, P3, R5, R6, RZ ;  /* 0x0000000605ff7210 */ /* 0x000fe20007f7e0ff */
[----:B------:R-:W-:-:S04]  /*8640*/  IMAD.X R5, RZ, RZ, RZ, P1 ;  /* 0x000000ffff057224 */ /* 0x000fc800008e06ff */
[----:B------:R-:W-:-:S08]  /*8650*/  IMAD.WIDE.U32.X R4, R23, UR9, R4, P3 ;  /* 0x0000000917047c25 */ /* 0x000fd000098e0404 */
.L_x_171:
[----:B------:R-:W-:Y:S01]  /*8660*/  ISETP.NE.AND P1, PT, R2, 0x1, PT ;  /* 0x000000010200780c */ /* 0x000fe20003f25270 */
[----:B------:R-:W-:Y:S01]  /*8670*/  ULDC UR4, c[0x0][0x648] ;  /* 0x0001920000047ab9 */ /* 0x000fe20000000800 */
[----:B------:R-:W-:Y:S01]  /*8680*/  LOP3.LUT R20, R20, UR17, RZ, 0xc0, !PT ;  /* 0x0000001114147c12 */ /* 0x000fe2000f8ec0ff */
[----:B------:R-:W-:Y:S01]  /*8690*/  IMAD.MOV R22, RZ, RZ, -R22 ;  /* 0x000000ffff167224 */ /* 0x000fe200078e0a16 */
[----:B------:R-:W-:Y:S01]  /*86a0*/  SHF.R.U64 R5, R4, UR4, R5 ;  /* 0x0000000404057c19 */ /* 0x000fe20008001205 */
[----:B------:R-:W-:Y:S01]  /*86b0*/  ULDC UR4, c[0x0][0x638] ;  /* 0x00018e0000047ab9 */ /* 0x000fe20000000800 */
[----:B------:R-:W-:Y:S01]  /*86c0*/  LOP3.LUT R9, R9, UR16, RZ, 0xc0, !PT ;  /* 0x0000001009097c12 */ /* 0x000fe2000f8ec0ff */
[----:B------:R-:W-:Y:S01]  /*86d0*/  ULDC UR5, c[0x0][0x610] ;  /* 0x0001840000057ab9 */ /* 0x000fe20000000800 */
[----:B------:R-:W-:Y:S02]  /*86e0*/  IMAD.MOV.U32 R4, RZ, RZ, 0x1 ;  /* 0x00000001ff047424 */ /* 0x000fe400078e00ff */
[----:B------:R-:W-:-:S02]  /*86f0*/  IMAD.MOV R7, RZ, RZ, -R5 ;  /* 0x000000ffff077224 */ /* 0x000fc400078e0a05 */
[----:B------:R-:W-:Y:S02]  /*8700*/  IMAD R20, R5, UR18, R20 ;  /* 0x0000001205147c24 */ /* 0x000fe4000f8e0214 */
[----:B0-----:R-:W-:Y:S02]  /*8710*/  @P1 IMAD R15, R21, R22, R14 ;  /* 0x00000016150f1224 */ /* 0x001fe400078e020e */
[----:B------:R-:W-:Y:S01]  /*8720*/  IMAD R18, R7, UR4, R18 ;  /* 0x0000000407127c24 */ /* 0x000fe2000f8e0212 */
[----:B------:R-:W-:Y:S01]  /*8730*/  ULDC UR4, c[0x0][0x600] ;  /* 0x0001800000047ab9 */ /* 0x000fe20000000800 */
[----:B------:R-:W-:Y:S02]  /*8740*/  IMAD R15, R20, UR5, R15 ;  /* 0x00000005140f7c24 */ /* 0x000fe4000f8e020f */
[----:B------:R-:W-:-:S05]  /*8750*/  IMAD R18, R18, UR4, R9 ;  /* 0x0000000412127c24 */ /* 0x000fca000f8e0209 */
[----:B------:R-:W-:Y:S02]  /*8760*/  SEL R9, R18, R15, !P1 ;  /* 0x0000000f12097207 */ /* 0x000fe40004800000 */
[----:B------:R-:W-:-:S07]  /*8770*/  SEL R7, R15, R18, !P1 ;  /* 0x000000120f077207 */ /* 0x000fce0004800000 */
.L_x_169:
[----:B------:R-:W-:Y:S05]  /*8780*/  BSYNC B1 ;  /* 0x0000000000017941 */ /* 0x000fea0003800000 */
.L_x_168:
[----:B------:R-:W-:-:S13]  /*8790*/  LOP3.LUT P1, RZ, R4, 0xff, RZ, 0xc0, !PT ;  /* 0x000000ff04ff7812 */ /* 0x000fda000782c0ff */
[----:B------:R-:W-:Y:S05]  /*87a0*/  @P1 BRA `(.L_x_172) ;  /* 0xfffffff4004c1947 */ /* 0x000fea000383ffff */
[----:B------:R-:W-:Y:S05]  /*87b0*/  BSYNC B0 ;  /* 0x0000000000007941 */ /* 0x000fea0003800000 */
.L_x_160:
[----:B------:R-:W-:-:S03]  /*87c0*/  UMOV UR4, 0xffffffff ;  /* 0xffffffff00047882 */ /* 0x000fc60000000000 */
[----:B------:R-:W-:Y:S05]  /*87d0*/  BRA.DIV UR4, `(.L_x_173) ;  /* 0x0000000204f47947 */ /* 0x000fea000b800000 */
[----:B------:R-:W-:-:S13]  /*87e0*/  ELECT P6, URZ, PT ;  /* 0x00000000003f782f */ /* 0x000fda00038c0000 */
.L_x_186:
[----:B------:R-:W-:Y:S04]  /*87f0*/  BSSY B0, `(.L_x_174) ;  /* 0x0000022000007945 */ /* 0x000fe80003800000 */
[----:B------:R-:W-:Y:S05]  /*8800*/  @!P6 BRA `(.L_x_175) ;  /* 0x000000000080e947 */ /* 0x000fea0003800000 */
[----:B------:R-:W-:-:S04]  /*8810*/  LOP3.LUT R19, R19, 0x2, RZ, 0xfc, !PT ;  /* 0x0000000213137812 */ /* 0x000fc800078efcff */
[----:B------:R-:W-:-:S13]  /*8820*/  ISETP.NE.AND P0, PT, R19, 0x3, PT ;  /* 0x000000031300780c */ /* 0x000fda0003f05270 */
[----:B------:R-:W-:Y:S05]  /*8830*/  @!P0 BRA `(.L_x_176) ;  /* 0x0000000000048947 */ /* 0x000fea0003800000 */
[----:B------:R-:W-:Y:S01]  /*8840*/  BPT.TRAP 0x1 ;  /* 0x000000040000795c */ /* 0x000fe20000300000 */
.L_x_176:
[----:B------:R-:W0:Y:S01]  /*8850*/  S2R R3, SR_CgaCtaId ;  /* 0x0000000000037919 */ /* 0x000e220000008800 */
[----:B------:R-:W-:-:S04]  /*8860*/  MOV R2, 0x400 ;  /* 0x0000040000027802 */ /* 0x000fc80000000f00 */
[----:B0-----:R-:W-:Y:S02]  /*8870*/  LEA R3, R3, R2, 0x18 ;  /* 0x0000000203037211 */ /* 0x001fe400078ec0ff */
[----:B------:R-:W-:-:S03]  /*8880*/  SHF.L.U32 R2, R0, 0x1f, RZ ;  /* 0x0000001f00027819 */ /* 0x000fc600000006ff */
[----:B------:R-:W-:-:S04]  /*8890*/  VIADD R3, R3, 0x18 ;  /* 0x0000001803037836 */ /* 0x000fc80000000000 */
[C---:B------:R-:W-:Y:S02]  /*88a0*/  IMAD R7, R12.reuse, 0x8, R3 ;  /* 0x000000080c077824 */ /* 0x040fe400078e0203 */
[----:B------:R-:W-:Y:S02]  /*88b0*/  VIADD R12, R12, 0x1 ;  /* 0x000000010c0c7836 */ /* 0x000fe40000000000 */
[----:B------:R-:W0:Y:S03]  /*88c0*/  SYNCS.PHASECHK.TRANS64.TRYWAIT P0, [R7+URZ], R2 ;  /* 0x00000002070075a7 */ /* 0x000e26000800017f */
[----:B------:R-:W-:-:S04]  /*88d0*/  ISETP.NE.AND P1, PT, R12, 0x3, PT ;  /* 0x000000030c00780c */ /* 0x000fc80003f25270 */
[----:B------:R-:W-:Y:S02]  /*88e0*/  SEL R5, RZ, 0x1, P1 ;  /* 0x00000001ff057807 */ /* 0x000fe40000800000 */
[----:B------:R-:W-:Y:S02]  /*88f0*/  SEL R12, R12, RZ, P1 ;  /* 0x000000ff0c0c7207 */ /* 0x000fe40000800000 */
[----:B------:R-:W-:-:S03]  /*8900*/  LOP3.LUT R5, R0, R5, RZ, 0x3c, !PT ;  /* 0x0000000500057212 */ /* 0x000fc600078e3cff */
[----:B------:R-:W-:Y:S01]  /*8910*/  IMAD R9, R12, 0x8, R3 ;  /* 0x000000080c097824 */ /* 0x000fe200078e0203 */
[----:B------:R-:W-:Y:S01]  /*8920*/  SHF.L.U32 R4, R5, 0x1f, RZ ;  /* 0x0000001f05047819 */ /* 0x000fe200000006ff */
[----:B0-----:R-:W-:Y:S06]  /*8930*/  @!P0 BRA `(.L_x_177) ;  /* 0x0000000000bc8947 */ /* 0x001fec0003800000 */
.L_x_187:
[----:B------:R-:W1:Y:S01]  /*8940*/  SYNCS.PHASECHK.TRANS64.TRYWAIT P0, [R9+URZ], R4 ;  /* 0x00000004090075a7 */ /* 0x000e62000800017f */
[----:B------:R-:W-:-:S05]  /*8950*/  VIADD R0, R12, 0x1 ;  /* 0x000000010c007836 */ /* 0x000fca0000000000 */
[----:B------:R-:W-:-:S04]  /*8960*/  ISETP.NE.AND P1, PT, R0, 0x3, PT ;  /* 0x000000030000780c */ /* 0x000fc80003f25270 */
[----:B0-----:R-:W-:Y:S02]  /*8970*/  SEL R2, RZ, 0x1, P1 ;  /* 0x00000001ff027807 */ /* 0x001fe40000800000 */
[----:B------:R-:W-:Y:S02]  /*8980*/  SEL R0, R0, RZ, P1 ;  /* 0x000000ff00007207 */ /* 0x000fe40000800000 */
[----:B------:R-:W-:Y:S01]  /*8990*/  LOP3.LUT R2, R5, R2, RZ, 0x3c, !PT ;  /* 0x0000000205027212 */ /* 0x000fe200078e3cff */
[----:B-1----:R-:W-:Y:S06]  /*89a0*/  @!P0 BRA `(.L_x_178) ;  /* 0x0000000000b48947 */ /* 0x002fec0003800000 */
.L_x_188:
[----:B------:R-:W-:Y:S01]  /*89b0*/  IMAD R3, R0, 0x8, R3 ;  /* 0x0000000800037824 */ /* 0x000fe200078e0203 */
[----:B------:R-:W-:-:S07]  /*89c0*/  SHF.L.U32 R0, R2, 0x1f, RZ ;  /* 0x0000001f02007819 */ /* 0x000fce00000006ff */
.L_x_179:
[----:B-1----:R1:W2:Y:S02]  /*89d0*/  SYNCS.PHASECHK.TRANS64.TRYWAIT P0, [R3+URZ], R0 ;  /* 0x00000000030075a7 */ /* 0x0022a4000800017f */
[----:B--2---:R-:W-:Y:S05]  /*89e0*/  @!P0 NANOSLEEP.SYNCS 0x989680 ;  /* 0x009896800000895d */ /* 0x004fea0003900000 */
[----:B------:R-:W2:Y:S02]  /*89f0*/  @!P0 SYNCS.PHASECHK.TRANS64 P0, [R3+URZ], R0 ;  /* 0x00000000030085a7 */ /* 0x000ea4000800007f */
[----:B--2---:R-:W-:Y:S05]  /*8a00*/  @!P0 BRA `(.L_x_179) ;  /* 0xfffffffc00f08947 */ /* 0x004fea000383ffff */
.L_x_175:
[----:B------:R-:W-:Y:S05]  /*8a10*/  BSYNC B0 ;  /* 0x0000000000007941 */ /* 0x000fea0003800000 */
.L_x_174:
[----:B------:R-:W-:Y:S05]  /*8a20*/  EXIT ;  /* 0x000000000000794d */ /* 0x000fea0003800000 */
.L_x_17:
[----:B---3--:R3:W4:Y:S02]  /*8a30*/  SYNCS.PHASECHK.TRANS64.TRYWAIT P1, [R3+URZ], R0 ;  /* 0x00000000030075a7 */ /* 0x008724000802017f */
[----:B----4-:R-:W-:Y:S05]  /*8a40*/  @!P1 NANOSLEEP.SYNCS 0x989680 ;  /* 0x009896800000995d */ /* 0x010fea0003900000 */
[----:B------:R-:W4:Y:S02]  /*8a50*/  @!P1 SYNCS.PHASECHK.TRANS64 P1, [R3+URZ], R0 ;  /* 0x00000000030095a7 */ /* 0x000f24000802007f */
[----:B----4-:R-:W-:Y:S05]  /*8a60*/  @!P1 BRA `(.L_x_17) ;  /* 0xfffffffc00f09947 */ /* 0x010fea000383ffff */
[----:B------:R-:W-:Y:S05]  /*8a70*/  BRA `(.L_x_16) ;  /* 0xffffff8400e07947 */ /* 0x000fea000383ffff */
.L_x_22:
[----:B-1----:R-:W-:-:S04]  /*8a80*/  IMAD.U32 R4, RZ, RZ, UR8 ;  /* 0x00000008ff047e24 */ /* 0x002fc8000f8e00ff */
[----:B------:R1:W2:Y:S03]  /*8a90*/  SYNCS.PHASECHK.TRANS64.TRYWAIT P1, [R4+URZ], R3 ;  /* 0x00000003040075a7 */ /* 0x0002a6000802017f */
[----:B--2---:R-:W-:Y:S05]  /*8aa0*/  @!P1 NANOSLEEP.SYNCS 0x989680 ;  /* 0x009896800000995d */ /* 0x004fea0003900000 */
[----:B------:R-:W2:Y:S02]  /*8ab0*/  @!P1 SYNCS.PHASECHK.TRANS64 P1, [R4+URZ], R3 ;  /* 0x00000003040095a7 */ /* 0x000ea4000802007f */
[----:B--2---:R-:W-:Y:S05]  /*8ac0*/  @!P1 BRA `(.L_x_22) ;  /* 0xfffffffc00ec9947 */ /* 0x004fea000383ffff */
[----:B------:R-:W-:Y:S05]  /*8ad0*/  BRA `(.L_x_21) ;  /* 0xffffff8c00207947 */ /* 0x000fea000383ffff */
.L_x_161:
[----:B------:R-:W-:Y:S01]  /*8ae0*/  BSSY B1, `(.L_x_180) ;  /* 0x0000006000017945 */ /* 0x000fe20003800000 */
[----:B------:R-:W-:-:S07]  /*8af0*/  IMAD.MOV.U32 R15, RZ, RZ, -0x1 ;  /* 0xffffffffff0f7424 */ /* 0x000fce00078e00ff */
[----:B------:R-:W-:Y:S05]  /*8b00*/  WARPSYNC.COLLECTIVE R15, `(.L_x_181) ;  /* 0x000000000f0c7348 */ /* 0x000fea0003c00000 */
[----:B------:R-:W-:Y:S02]  /*8b10*/  ELECT P6, UR62, PT ;  /* 0x00000000003e782f */ /* 0x000fe400038c0000 */
[----:B------:R-:W-:Y:S01]  /*8b20*/  MOV R14, UR62 ;  /* 0x0000003e000e7c02 */ /* 0x000fe20008000f00 */
[----:B------:R-:W-:Y:S10]  /*8b30*/  ENDCOLLECTIVE ;  /* 0x000000000000791b */ /* 0x000ff40003800000 */
.L_x_181:
[----:B------:R-:W-:Y:S05]  /*8b40*/  BSYNC B1 ;  /* 0x0000000000017941 */ /* 0x000fea0003800000 */
.L_x_180:
[----:B------:R-:W-:Y:S05]  /*8b50*/  BRA `(.L_x_182) ;  /* 0xfffffff0006c7947 */ /* 0x000fea000383ffff */
.L_x_164:
[----:B0-----:R0:W1:Y:S02]  /*8b60*/  SYNCS.PHASECHK.TRANS64.TRYWAIT P1, [R14+URZ+0x18], R7 ;  /* 0x000018070e0075a7 */ /* 0x001064000802017f */
[----:B-1----:R-:W-:Y:S05]  /*8b70*/  @!P1 NANOSLEEP.SYNCS 0x989680 ;  /* 0x009896800000995d */ /* 0x002fea0003900000 */
[----:B------:R-:W1:Y:S02]  /*8b80*/  @!P1 SYNCS.PHASECHK.TRANS64 P1, [R14+URZ+0x18], R7 ;  /* 0x000018070e0095a7 */ /* 0x000e64000802007f */
[----:B-1----:R-:W-:Y:S05]  /*8b90*/  @!P1 BRA `(.L_x_164) ;  /* 0xfffffffc00f09947 */ /* 0x002fea000383ffff */
[----:B------:R-:W-:Y:S05]  /*8ba0*/  BRA `(.L_x_183) ;  /* 0xfffffff000a07947 */ /* 0x000fea000383ffff */
.L_x_173:
[----:B------:R-:W-:Y:S01]  /*8bb0*/  BSSY B0, `(.L_x_184) ;  /* 0x0000006000007945 */ /* 0x000fe20003800000 */
[----:B------:R-:W-:-:S07]  /*8bc0*/  IMAD.MOV.U32 R15, RZ, RZ, -0x1 ;  /* 0xffffffffff0f7424 */ /* 0x000fce00078e00ff */
[----:B------:R-:W-:Y:S05]  /*8bd0*/  WARPSYNC.COLLECTIVE R15, `(.L_x_185) ;  /* 0x000000000f0c7348 */ /* 0x000fea0003c00000 */
[----:B------:R-:W-:Y:S02]  /*8be0*/  ELECT P6, UR62, PT ;  /* 0x00000000003e782f */ /* 0x000fe400038c0000 */
[----:B------:R-:W-:Y:S01]  /*8bf0*/  MOV R14, UR62 ;  /* 0x0000003e000e7c02 */ /* 0x000fe20008000f00 */
[----:B------:R-:W-:Y:S10]  /*8c00*/  ENDCOLLECTIVE ;  /* 0x000000000000791b */ /* 0x000ff40003800000 */
.L_x_185:
[----:B------:R-:W-:Y:S05]  /*8c10*/  BSYNC B0 ;  /* 0x0000000000007941 */ /* 0x000fea0003800000 */
.L_x_184:
[----:B------:R-:W-:Y:S05]  /*8c20*/  BRA `(.L_x_186) ;  /* 0xfffffff800f07947 */ /* 0x000fea000383ffff */
.L_x_177:
[----:B0-----:R0:W1:Y:S02]  /*8c30*/  SYNCS.PHASECHK.TRANS64.TRYWAIT P0, [R7+URZ], R2 ;  /* 0x00000002070075a7 */ /* 0x001064000800017f */
[----:B-1----:R-:W-:Y:S05]  /*8c40*/  @!P0 NANOSLEEP.SYNCS 0x989680 ;  /* 0x009896800000895d */ /* 0x002fea0003900000 */
[----:B------:R-:W1:Y:S02]  /*8c50*/  @!P0 SYNCS.PHASECHK.TRANS64 P0, [R7+URZ], R2 ;  /* 0x00000002070085a7 */ /* 0x000e64000800007f */
[----:B-1----:R-:W-:Y:S05]  /*8c60*/  @!P0 BRA `(.L_x_177) ;  /* 0xfffffffc00f08947 */ /* 0x002fea000383ffff */
[----:B------:R-:W-:Y:S05]  /*8c70*/  BRA `(.L_x_187) ;  /* 0xfffffffc00307947 */ /* 0x000fea000383ffff */
.L_x_178:
[----:B0-----:R0:W1:Y:S02]  /*8c80*/  SYNCS.PHASECHK.TRANS64.TRYWAIT P0, [R9+URZ], R4 ;  /* 0x00000004090075a7 */ /* 0x001064000800017f */
[----:B-1----:R-:W-:Y:S05]  /*8c90*/  @!P0 NANOSLEEP.SYNCS 0x989680 ;  /* 0x009896800000895d */ /* 0x002fea0003900000 */
[----:B------:R-:W1:Y:S02]  /*8ca0*/  @!P0 SYNCS.PHASECHK.TRANS64 P0, [R9+URZ], R4 ;  /* 0x00000004090085a7 */ /* 0x000e64000800007f */
[----:B-1----:R-:W-:Y:S05]  /*8cb0*/  @!P0 BRA `(.L_x_178) ;  /* 0xfffffffc00f08947 */ /* 0x002fea000383ffff */
[----:B------:R-:W-:Y:S05]  /*8cc0*/  BRA `(.L_x_188) ;  /* 0xfffffffc00387947 */ /* 0x000fea000383ffff */
.L_x_189:
[----:B------:R-:W-:-:S00]  /*8cd0*/  BRA `(.L_x_189) ;  /* 0xfffffffc00fc7947 */ /* 0x000fc0000383ffff */
[----:B------:R-:W-:-:S00]  /*8ce0*/  NOP ;  /* 0x0000000000007918 */ /* 0x000fc00000000000 */
        /* <DEDUP_REMOVED lines=9> */
.L_x_190:


//--------------------- .nv.global.init           --------------------------
	.section	.nv.global.init,"aw",@progbits
.nv.global.init:
	.type		$str$22,@object
	.size		$str$22,($str$23 - $str$22)
$str$22:
        /*0000*/ 	.byte	0x6b, 0x5f, 0x74, 0x69, 0x6c, 0x65, 0x5f, 0x63, 0x6f, 0x75, 0x6e, 0x74, 0x20, 0x3e, 0x3d, 0x20
        /*0010*/ 	.byte	0x31, 0x00
	.type		$str$23,@object
	.size		$str$23,(__unnamed_1 - $str$23)
$str$23:
        /*0012*/ 	.byte	0x2f, 0x74, 0x6d, 0x70, 0x2f, 0x63, 0x75, 0x74, 0x6c, 0x61, 0x73, 0x73, 0x5f, 0x73, 0x77, 0x65
        /*0022*/ 	.byte	0x65, 0x70, 0x5f, 0x73, 0x72, 0x63, 0x2f, 0x69, 0x6e, 0x63, 0x6c, 0x75, 0x64, 0x65, 0x2f, 0x63
        /*0032*/ 	.byte	0x75, 0x74, 0x6c, 0x61, 0x73, 0x73, 0x2f, 0x67, 0x65, 0x6d, 0x6d, 0x2f, 0x63, 0x6f, 0x6c, 0x6c
        /*0042*/ 	.byte	0x65, 0x63, 0x74, 0x69, 0x76, 0x65, 0x2f, 0x73, 0x6d, 0x39, 0x30, 0x5f, 0x6d, 0x6d, 0x61, 0x5f
        /*0052*/ 	.byte	0x74, 0x6d, 0x61, 0x5f, 0x67, 0x6d, 0x6d, 0x61, 0x5f, 0x73, 0x73, 0x5f, 0x77, 0x61, 0x72, 0x70
        /*0062*/ 	.byte	0x73, 0x70, 0x65, 0x63, 0x69, 0x61, 0x6c, 0x69, 0x7a, 0x65, 0x64, 0x2e, 0x68, 0x70, 0x70, 0x00
	.type		__unnamed_1,@object
	.size		__unnamed_1,(.L_0 - __unnamed_1)
__unnamed_1:
        /*0072*/ 	.byte	0x76, 0x6f, 0x69, 0x64, 0x20, 0x63, 0x75, 0x74, 0x6c, 0x61, 0x73, 0x73, 0x3a, 0x3a, 0x67, 0x65
        /* <DEDUP_REMOVED lines=180> */
        /*0bc2*/ 	.byte	0x79, 0x5d, 0x00
.L_0:


//--------------------- .nv.shared._ZN7cutlass13device_kernelINS_4gemm6kernel13GemmUniversalIN4cute5tupleIJiiiiEEENS1_10collective13CollectiveMmaINS1_34MainloopSm90TmaGmmaWarpSpecializedILi3ENS5_IJNS4_1CILi1EEESB_SB_EEENS1_35KernelTmaWarpSpecializedCooperativeEEENS5_IJNSA_ILi256EEENSA_ILi64EEESG_EEENS_10bfloat16_tENS5_IJlSB_lEEESI_SJ_NS4_8TiledMMAINS4_8MMA_AtomIJNS4_4SM904GMMA27MMA_64x64x16_F32BF16BF16_SSILNSN_5MajorE0ELSP_0ELNSN_7ScaleInE1ELSQ_1EEEEEENS4_6LayoutINS5_IJNSA_ILi2EEESB_SB_EEENS5_IJSB_NSA_ILi0EEESW_EEEEENS5_IJNS4_10UnderscoreESZ_SZ_EEEEENS4_13SM90_TMA_LOADENS4_14ComposedLayoutINS4_7SwizzleILi3ELi4ELi3EEENS4_18smem_ptr_flag_bitsILi16EEENST_INS5_IJNSA_ILi8EEESG_EEENS5_IJSG_SB_EEEEEEEvNS4_8identityES12_S1C_vS1D_EENS_8epilogue10collective6detail29Sm90TmaWarpSpecializedAdapterINS1G_15DefaultEpilogueISI_SJ_SJ_NS1F_6thread17LinearCombinationISI_Li1EffLNS1K_9ScaleType4KindE0ELNS_15FloatRoundStyleE2ESI_EENS1_15EpilogueDefaultEEEEEvvEEEEvNT_6ParamsE --------------------------
	.section	.nv.shared._ZN7cutlass13device_kernelINS_4gemm6kernel13GemmUniversalIN4cute5tupleIJiiiiEEENS1_10collective13CollectiveMmaINS1_34MainloopSm90TmaGmmaWarpSpecializedILi3ENS5_IJNS4_1CILi1EEESB_SB_EEENS1_35KernelTmaWarpSpecializedCooperativeEEENS5_IJNSA_ILi256EEENSA_ILi64EEESG_EEENS_10bfloat16_tENS5_IJlSB_lEEESI_SJ_NS4_8TiledMMAINS4_8MMA_AtomIJNS4_4SM904GMMA27MMA_64x64x16_F32BF16BF16_SSILNSN_5MajorE0ELSP_0ELNSN_7ScaleInE1ELSQ_1EEEEEENS4_6LayoutINS5_IJNSA_ILi2EEESB_SB_EEENS5_IJSB_NSA_ILi0EEESW_EEEEENS5_IJNS4_10UnderscoreESZ_SZ_EEEEENS4_13SM90_TMA_LOADENS4_14ComposedLayoutINS4_7SwizzleILi3ELi4ELi3EEENS4_18smem_ptr_flag_bitsILi16EEENST_INS5_IJNSA_ILi8EEESG_EEENS5_IJSG_SB_EEEEEEEvNS4_8identityES12_S1C_vS1D_EENS_8epilogue10collective6detail29Sm90TmaWarpSpecializedAdapterINS1G_15DefaultEpilogueISI_SJ_SJ_NS1F_6thread17LinearCombinationISI_Li1EffLNS1K_9ScaleType4KindE0ELNS_15FloatRoundStyleE2ESI_EENS1_15EpilogueDefaultEEEEEvvEEEEvNT_6ParamsE,"aw",@nobits
	.sectionflags	@""
	.align	16
	.zero		1024


//--------------------- .nv.shared.reserved.0     --------------------------
	.section	.nv.shared.reserved.0,"aw",@nobits
	.weak		__nv_reservedSMEM_offset_0_alias
	.size		__nv_reservedSMEM_offset_0_alias, 0, 0
	.other		__nv_reservedSMEM_offset_0_alias,@"STO_CUDA_RESERVED_SHARED STV_DEFAULT"
__nv_reservedSMEM_offset_0_alias:
	.zero		0


//--------------------- .nv.global                --------------------------
	.section	.nv.global,"aw",@nobits
.nv.global:
	.type		_ZN39_INTERNAL_222b82a8_4_k_cu_25f485ee_28844cute1_E,@object
	.size		_ZN39_INTERNAL_222b82a8_4_k_cu_25f485ee_28844cute1_E,(_ZN39_INTERNAL_222b82a8_4_k_cu_25f485ee_28844cuda3std3__45__cpo6cbeginE - _ZN39_INTERNAL_222b82a8_4_k_cu_25f485ee_28844cute1_E)
_ZN39_INTERNAL_222b82a8_4_k_cu_25f485ee_28844cute1_E:
	.zero		1
	.type		_ZN39_INTERNAL_222b82a8_4_k_cu_25f485ee_28844cuda3std3__45__cpo6cbeginE,@object
	.size		_ZN39_INTERNAL_222b82a8_4_k_cu_25f485ee_28844cuda3std3__45__cpo6cbeginE,(_ZN39_INTERNAL_222b82a8_4_k_cu_25f485ee_28844cuda3std3__48in_placeE - _ZN39_INTERNAL_222b82a8_4_k_cu_25f485ee_28844cuda3std3__45__cpo6cbeginE)
_ZN39_INTERNAL_222b82a8_4_k_cu_25f485ee_28844cuda3std3__45__cpo6cbeginE:
	.zero		1
	.type		_ZN39_INTERNAL_222b82a8_4_k_cu_25f485ee_28844cuda3std3__48in_placeE,@object
	.size		_ZN39_INTERNAL_222b82a8_4_k_cu_25f485ee_28844cuda3std3__48in_placeE,(_ZN39_INTERNAL_222b82a8_4_k_cu_25f485ee_28844cuda3std6ranges3__45__cpo9iter_moveE - _ZN39_INTERNAL_222b82a8_4_k_cu_25f485ee_28844cuda3std3__48in_placeE)
_ZN39_INTERNAL_222b82a8_4_k_cu_25f485ee_28844cuda3std3__48in_placeE:
	.zero		1
	.type		_ZN39_INTERNAL_222b82a8_4_k_cu_25f485ee_28844cuda3std6ranges3__45__cpo9iter_moveE,@object
	.size		_ZN39_INTERNAL_222b82a8_4_k_cu_25f485ee_28844cuda3std6ranges3__45__cpo9iter_moveE,(_ZN39_INTERNAL_222b82a8_4_k_cu_25f485ee_28844cuda3std3__45__cpo5beginE - _ZN39_INTERNAL_222b82a8_4_k_cu_25f485ee_28844cuda3std6ranges3__45__cpo9iter_moveE)
_ZN39_INTERNAL_222b82a8_4_k_cu_25f485ee_28844cuda3std6ranges3__45__cpo9iter_moveE:
	.zero		1
	.type		_ZN39_INTERNAL_222b82a8_4_k_cu_25f485ee_28844cuda3std3__45__cpo5beginE,@object
	.size		_ZN39_INTERNAL_222b82a8_4_k_cu_25f485ee_28844cuda3std3__45__cpo5beginE,(_ZN39_INTERNAL_222b82a8_4_k_cu_25f485ee_28844cuda3std3__441_GLOBAL__N__222b82a8_4_k_cu_25f485ee_28846ignoreE - _ZN39_INTERNAL_222b82a8_4_k_cu_25f485ee_28844cuda3std3__45__cpo5beginE)
_ZN39_INTERNAL_222b82a8_4_k_cu_25f485ee_28844cuda3std3__45__cpo5beginE:
	.zero		1
	.type		_ZN39_INTERNAL_222b82a8_4_k_cu_25f485ee_28844cuda3std3__441_GLOBAL__N__222b82a8_4_k_cu_25f485ee_28846ignoreE,@object
	.size		_ZN39_INTERNAL_222b82a8_4_k_cu_25f485ee_28844cuda3std3__441_GLOBAL__N__222b82a8_4_k_cu_25f485ee_28846ignoreE,(_ZN39_INTERNAL_222b82a8_4_k_cu_25f485ee_28844cute7productE - _ZN39_INTERNAL_222b82a8_4_k_cu_25f485ee_28844cuda3std3__441_GLOBAL__N__222b82a8_4_k_cu_25f485ee_28846ignoreE)
_ZN39_INTERNAL_222b82a8_4_k_cu_25f485ee_28844cuda3std3__441_GLOBAL__N__222b82a8_4_k_cu_25f485ee_28846ignoreE:
	.zero		1
	.type		_ZN39_INTERNAL_222b82a8_4_k_cu_25f485ee_28844cute7productE,@object
	.size		_ZN39_INTERNAL_222b82a8_4_k_cu_25f485ee_28844cute7productE,(_ZN39_INTERNAL_222b82a8_4_k_cu_25f485ee_28844cuda3std3__45__cpo3endE - _ZN39_INTERNAL_222b82a8_4_k_cu_25f485ee_28844cute7productE)
_ZN39_INTERNAL_222b82a8_4_k_cu_25f485ee_28844cute7productE:
	.zero		1
	.type		_ZN39_INTERNAL_222b82a8_4_k_cu_25f485ee_28844cuda3std3__45__cpo3endE,@object
	.size		_ZN39_INTERNAL_222b82a8_4_k_cu_25f485ee_28844cuda3std3__45__cpo3endE,(_ZN39_INTERNAL_222b82a8_4_k_cu_25f485ee_28844cuda3std3__419piecewise_constructE - _ZN39_INTERNAL_222b82a8_4_k_cu_25f485ee_28844cuda3std3__45__cpo3endE)
_ZN39_INTERNAL_222b82a8_4_k_cu_25f485ee_28844cuda3std3__45__cpo3endE:
	.zero		1
	.type		_ZN39_INTERNAL_222b82a8_4_k_cu_25f485ee_28844cuda3std3__419piecewise_constructE,@object
	.size		_ZN39_INTERNAL_222b82a8_4_k_cu_25f485ee_28844cuda3std3__419piecewise_constructE,(_ZN39_INTERNAL_222b82a8_4_k_cu_25f485ee_28844cuda3std3__45__cpo4cendE - _ZN39_INTERNAL_222b82a8_4_k_cu_25f485ee_28844cuda3std3__419piecewise_constructE)
_ZN39_INTERNAL_222b82a8_4_k_cu_25f485ee_28844cuda3std3__419piecewise_constructE:
	.zero		1
	.type		_ZN39_INTERNAL_222b82a8_4_k_cu_25f485ee_28844cuda3std3__45__cpo4cendE,@object
	.size		_ZN39_INTERNAL_222b82a8_4_k_cu_25f485ee_28844cuda3std3__45__cpo4cendE,(_ZN39_INTERNAL_222b82a8_4_k_cu_25f485ee_28844cuda3std6ranges3__45__cpo4swapE - _ZN39_INTERNAL_222b82a8_4_k_cu_25f485ee_28844cuda3std3__45__cpo4cendE)
_ZN39_INTERNAL_222b82a8_4_k_cu_25f485ee_28844cuda3std3__45__cpo4cendE:
	.zero		1
	.type		_ZN39_INTERNAL_222b82a8_4_k_cu_25f485ee_28844cuda3std6ranges3__45__cpo4swapE,@object
	.size		_ZN39_INTERNAL_222b82a8_4_k_cu_25f485ee_28844cuda3std6ranges3__45__cpo4swapE,(.L_8 - _ZN39_INTERNAL_222b82a8_4_k_cu_25f485ee_28844cuda3std6ranges3__45__cpo4swapE)
_ZN39_INTERNAL_222b82a8_4_k_cu_25f485ee_28844cuda3std6ranges3__45__cpo4swapE:
	.zero		1
.L_8:


//--------------------- .nv.constant0._ZN7cutlass13device_kernelINS_4gemm6kernel13GemmUniversalIN4cute5tupleIJiiiiEEENS1_10collective13CollectiveMmaINS1_34MainloopSm90TmaGmmaWarpSpecializedILi3ENS5_IJNS4_1CILi1EEESB_SB_EEENS1_35KernelTmaWarpSpecializedCooperativeEEENS5_IJNSA_ILi256EEENSA_ILi64EEESG_EEENS_10bfloat16_tENS5_IJlSB_lEEESI_SJ_NS4_8TiledMMAINS4_8MMA_AtomIJNS4_4SM904GMMA27MMA_64x64x16_F32BF16BF16_SSILNSN_5MajorE0ELSP_0ELNSN_7ScaleInE1ELSQ_1EEEEEENS4_6LayoutINS5_IJNSA_ILi2EEESB_SB_EEENS5_IJSB_NSA_ILi0EEESW_EEEEENS5_IJNS4_10UnderscoreESZ_SZ_EEEEENS4_13SM90_TMA_LOADENS4_14ComposedLayoutINS4_7SwizzleILi3ELi4ELi3EEENS4_18smem_ptr_flag_bitsILi16EEENST_INS5_IJNSA_ILi8EEESG_EEENS5_IJSG_SB_EEEEEEEvNS4_8identityES12_S1C_vS1D_EENS_8epilogue10collective6detail29Sm90TmaWarpSpecializedAdapterINS1G_15DefaultEpilogueISI_SJ_SJ_NS1F_6thread17LinearCombinationISI_Li1EffLNS1K_9ScaleType4KindE0ELNS_15FloatRoundStyleE2ESI_EENS1_15EpilogueDefaultEEEEEvvEEEEvNT_6ParamsE --------------------------
	.section	.nv.constant0._ZN7cutlass13device_kernelINS_4gemm6kernel13GemmUniversalIN4cute5tupleIJiiiiEEENS1_10collective13CollectiveMmaINS1_34MainloopSm90TmaGmmaWarpSpecializedILi3ENS5_IJNS4_1CILi1EEESB_SB_EEENS1_35KernelTmaWarpSpecializedCooperativeEEENS5_IJNSA_ILi256EEENSA_ILi64EEESG_EEENS_10bfloat16_tENS5_IJlSB_lEEESI_SJ_NS4_8TiledMMAINS4_8MMA_AtomIJNS4_4SM904GMMA27MMA_64x64x16_F32BF16BF16_SSILNSN_5MajorE0ELSP_0ELNSN_7ScaleInE1ELSQ_1EEEEEENS4_6LayoutINS5_IJNSA_ILi2EEESB_SB_EEENS5_IJSB_NSA_ILi0EEESW_EEEEENS5_IJNS4_10UnderscoreESZ_SZ_EEEEENS4_13SM90_TMA_LOADENS4_14ComposedLayoutINS4_7SwizzleILi3ELi4ELi3EEENS4_18smem_ptr_flag_bitsILi16EEENST_INS5_IJNSA_ILi8EEESG_EEENS5_IJSG_SB_EEEEEEEvNS4_8identityES12_S1C_vS1D_EENS_8epilogue10collective6detail29Sm90TmaWarpSpecializedAdapterINS1G_15DefaultEpilogueISI_SJ_SJ_NS1F_6thread17LinearCombinationISI_Li1EffLNS1K_9ScaleType4KindE0ELNS_15FloatRoundStyleE2ESI_EENS1_15EpilogueDefaultEEEEEvvEEEEvNT_6ParamsE,"a",@progbits
	.sectionflags	@""
	.align	4
.nv.constant0._ZN7cutlass13device_kernelINS_4gemm6kernel13GemmUniversalIN4cute5tupleIJiiiiEEENS1_10collective13CollectiveMmaINS1_34MainloopSm90TmaGmmaWarpSpecializedILi3ENS5_IJNS4_1CILi1EEESB_SB_EEENS1_35KernelTmaWarpSpecializedCooperativeEEENS5_IJNSA_ILi256EEENSA_ILi64EEESG_EEENS_10bfloat16_tENS5_IJlSB_lEEESI_SJ_NS4_8TiledMMAINS4_8MMA_AtomIJNS4_4SM904GMMA27MMA_64x64x16_F32BF16BF16_SSILNSN_5MajorE0ELSP_0ELNSN_7ScaleInE1ELSQ_1EEEEEENS4_6LayoutINS5_IJNSA_ILi2EEESB_SB_EEENS5_IJSB_NSA_ILi0EEESW_EEEEENS5_IJNS4_10UnderscoreESZ_SZ_EEEEENS4_13SM90_TMA_LOADENS4_14ComposedLayoutINS4_7SwizzleILi3ELi4ELi3EEENS4_18smem_ptr_flag_bitsILi16EEENST_INS5_IJNSA_ILi8EEESG_EEENS5_IJSG_SB_EEEEEEEvNS4_8identityES12_S1C_vS1D_EENS_8epilogue10collective6detail29Sm90TmaWarpSpecializedAdapterINS1G_15DefaultEpilogueISI_SJ_SJ_NS1F_6thread17LinearCombinationISI_Li1EffLNS1K_9ScaleType4KindE0ELNS_15FloatRoundStyleE2ESI_EENS1_15EpilogueDefaultEEEEEvvEEEEvNT_6ParamsE:
	.zero		1664


//--------------------- SYMBOLS --------------------------

	.type		.nv.reservedSmem.offset0,@object
	.size		.nv.reservedSmem.offset0,0x4
	.type		__assertfail,@function
